	.headerflags	@"EF_CUDA_TEXMODE_UNIFIED EF_CUDA_64BIT_ADDRESS EF_CUDA_ACCELERATORS EF_CUDA_SM90 EF_CUDA_VIRTUAL_SM(EF_CUDA_SM90)"
	.elftype	@"ET_EXEC"


//--------------------- .nv.info                  --------------------------
	.section	.nv.info,"",@"SHT_CUDA_INFO"
	.align	4


	//----- nvinfo : EIATTR_REGCOUNT
	.align		4
        /*0000*/ 	.byte	0x04, 0x2f
        /*0002*/ 	.short	(.L_3 - .L_2)
	.align		4
.L_2:
        /*0004*/ 	.word	index@(triton_poi_fused_cat_6)
        /*0008*/ 	.word	0x00000050


	//----- nvinfo : EIATTR_MIN_STACK_SIZE
	.align		4
.L_3:
        /*000c*/ 	.byte	0x04, 0x12
        /*000e*/ 	.short	(.L_5 - .L_4)
	.align		4
.L_4:
        /*0010*/ 	.word	index@(triton_poi_fused_cat_6)
        /*0014*/ 	.word	0x00000000


	//----- nvinfo : EIATTR_FRAME_SIZE
	.align		4
.L_5:
        /*0018*/ 	.byte	0x04, 0x11
        /*001a*/ 	.short	(.L_7 - .L_6)
	.align		4
.L_6:
        /*001c*/ 	.word	index@(triton_poi_fused_cat_6)
        /*0020*/ 	.word	0x00000000


	//----- nvinfo : EIATTR_MIN_STACK_SIZE
	.align		4
.L_7:
        /*0024*/ 	.byte	0x04, 0x12
        /*0026*/ 	.short	(.L_9 - .L_8)
	.align		4
.L_8:
        /*0028*/ 	.word	index@(triton_poi_fused_cat_6)
        /*002c*/ 	.word	0x00000000
.L_9:


//--------------------- .nv.info.triton_poi_fused_cat_6 --------------------------
	.section	.nv.info.triton_poi_fused_cat_6,"",@"SHT_CUDA_INFO"
	.sectionflags	@""
	.align	4


	//----- nvinfo : EIATTR_CUDA_API_VERSION
	.align		4
        /*0000*/ 	.byte	0x04, 0x37
        /*0002*/ 	.short	(.L_11 - .L_10)
.L_10:
        /*0004*/ 	.word	0x0000007c


	//----- nvinfo : EIATTR_KPARAM_INFO
	.align		4
.L_11:
        /*0008*/ 	.byte	0x04, 0x17
        /*000a*/ 	.short	(.L_13 - .L_12)
.L_12:
        /*000c*/ 	.word	0x00000000
        /*0010*/ 	.short	0x000b
        /*0012*/ 	.short	0x0058
        /*0014*/ 	.byte	0x00, 0xf0, 0x11, 0x00


	//----- nvinfo : EIATTR_KPARAM_INFO
	.align		4
.L_13:
        /*0018*/ 	.byte	0x04, 0x17
        /*001a*/ 	.short	(.L_15 - .L_14)
.L_14:
        /*001c*/ 	.word	0x00000000
        /*0020*/ 	.short	0x000a
        /*0022*/ 	.short	0x0050
        /*0024*/ 	.byte	0x00, 0xf4, 0x21, 0x00


	//----- nvinfo : EIATTR_KPARAM_INFO
	.align		4
.L_15:
        /*0028*/ 	.byte	0x04, 0x17
        /*002a*/ 	.short	(.L_17 - .L_16)
.L_16:
        /*002c*/ 	.word	0x00000000
        /*0030*/ 	.short	0x0009
        /*0032*/ 	.short	0x0048
        /*0034*/ 	.byte	0x00, 0xf4, 0x21, 0x00


	//----- nvinfo : EIATTR_KPARAM_INFO
	.align		4
.L_17:
        /*0038*/ 	.byte	0x04, 0x17
        /*003a*/ 	.short	(.L_19 - .L_18)
.L_18:
        /*003c*/ 	.word	0x00000000
        /*0040*/ 	.short	0x0008
        /*0042*/ 	.short	0x0040
        /*0044*/ 	.byte	0x00, 0xf4, 0x21, 0x00


	//----- nvinfo : EIATTR_KPARAM_INFO
	.align		4
.L_19:
        /*0048*/ 	.byte	0x04, 0x17
        /*004a*/ 	.short	(.L_21 - .L_20)
.L_20:
        /*004c*/ 	.word	0x00000000
        /*0050*/ 	.short	0x0007
        /*0052*/ 	.short	0x0038
        /*0054*/ 	.byte	0x00, 0xf4, 0x21, 0x00


	//----- nvinfo : EIATTR_KPARAM_INFO
	.align		4
.L_21:
        /*0058*/ 	.byte	0x04, 0x17
        /*005a*/ 	.short	(.L_23 - .L_22)
.L_22:
        /*005c*/ 	.word	0x00000000
        /*0060*/ 	.short	0x0006
        /*0062*/ 	.short	0x0030
        /*0064*/ 	.byte	0x00, 0xf4, 0x21, 0x00


	//----- nvinfo : EIATTR_KPARAM_INFO
	.align		4
.L_23:
        /*0068*/ 	.byte	0x04, 0x17
        /*006a*/ 	.short	(.L_25 - .L_24)
.L_24:
        /*006c*/ 	.word	0x00000000
        /*0070*/ 	.short	0x0005
        /*0072*/ 	.short	0x0028
        /*0074*/ 	.byte	0x00, 0xf4, 0x21, 0x00


	//----- nvinfo : EIATTR_KPARAM_INFO
	.align		4
.L_25:
        /*0078*/ 	.byte	0x04, 0x17
        /*007a*/ 	.short	(.L_27 - .L_26)
.L_26:
        /*007c*/ 	.word	0x00000000
        /*0080*/ 	.short	0x0004
        /*0082*/ 	.short	0x0020
        /*0084*/ 	.byte	0x00, 0xf4, 0x21, 0x00


	//----- nvinfo : EIATTR_KPARAM_INFO
	.align		4
.L_27:
        /*0088*/ 	.byte	0x04, 0x17
        /*008a*/ 	.short	(.L_29 - .L_28)
.L_28:
        /*008c*/ 	.word	0x00000000
        /*0090*/ 	.short	0x0003
        /*0092*/ 	.short	0x0018
        /*0094*/ 	.byte	0x00, 0xf4, 0x21, 0x00


	//----- nvinfo : EIATTR_KPARAM_INFO
	.align		4
.L_29:
        /*0098*/ 	.byte	0x04, 0x17
        /*009a*/ 	.short	(.L_31 - .L_30)
.L_30:
        /*009c*/ 	.word	0x00000000
        /*00a0*/ 	.short	0x0002
        /*00a2*/ 	.short	0x0010
        /*00a4*/ 	.byte	0x00, 0xf4, 0x21, 0x00


	//----- nvinfo : EIATTR_KPARAM_INFO
	.align		4
.L_31:
        /*00a8*/ 	.byte	0x04, 0x17
        /*00aa*/ 	.short	(.L_33 - .L_32)
.L_32:
        /*00ac*/ 	.word	0x00000000
        /*00b0*/ 	.short	0x0001
        /*00b2*/ 	.short	0x0008
        /*00b4*/ 	.byte	0x00, 0xf4, 0x21, 0x00


	//----- nvinfo : EIATTR_KPARAM_INFO
	.align		4
.L_33:
        /*00b8*/ 	.byte	0x04, 0x17
        /*00ba*/ 	.short	(.L_35 - .L_34)
.L_34:
        /*00bc*/ 	.word	0x00000000
        /*00c0*/ 	.short	0x0000
        /*00c2*/ 	.short	0x0000
        /*00c4*/ 	.byte	0x00, 0xf4, 0x21, 0x00


	//----- nvinfo : EIATTR_SPARSE_MMA_MASK
	.align		4
.L_35:
        /*00c8*/ 	.byte	0x03, 0x50
        /*00ca*/ 	.short	0x0000


	//----- nvinfo : EIATTR_MAXREG_COUNT
	.align		4
        /*00cc*/ 	.byte	0x03, 0x1b
        /*00ce*/ 	.short	0x00ff


	//----- nvinfo : EIATTR_EXIT_INSTR_OFFSETS
	.align		4
        /*00d0*/ 	.byte	0x04, 0x1c
        /*00d2*/ 	.short	(.L_37 - .L_36)


	//   ....[0]....
.L_36:
        /*00d4*/ 	.word	0x00001fe0


	//----- nvinfo : EIATTR_REQNTID
	.align		4
.L_37:
        /*00d8*/ 	.byte	0x04, 0x10
        /*00da*/ 	.short	(.L_39 - .L_38)
.L_38:
        /*00dc*/ 	.word	0x00000080
        /*00e0*/ 	.word	0x00000001
        /*00e4*/ 	.word	0x00000001


	//----- nvinfo : EIATTR_CBANK_PARAM_SIZE
	.align		4
.L_39:
        /*00e8*/ 	.byte	0x03, 0x19
        /*00ea*/ 	.short	0x005c


	//----- nvinfo : EIATTR_PARAM_CBANK
	.align		4
        /*00ec*/ 	.byte	0x04, 0x0a
        /*00ee*/ 	.short	(.L_41 - .L_40)
	.align		4
.L_40:
        /*00f0*/ 	.word	index@(.nv.constant0.triton_poi_fused_cat_6)
        /*00f4*/ 	.short	0x0210
        /*00f6*/ 	.short	0x005c


	//----- nvinfo : EIATTR_SW_WAR
	.align		4
.L_41:
        /*00f8*/ 	.byte	0x04, 0x36
        /*00fa*/ 	.short	(.L_43 - .L_42)
.L_42:
        /*00fc*/ 	.word	0x00000008
.L_43:


//--------------------- .nv.callgraph             --------------------------
	.section	.nv.callgraph,"",@"SHT_CUDA_CALLGRAPH"
	.align	4
	.sectionentsize	8
	.align		4
        /*0000*/ 	.word	0x00000000
	.align		4
        /*0004*/ 	.word	0xffffffff
	.align		4
        /*0008*/ 	.word	0x00000000
	.align		4
        /*000c*/ 	.word	0xfffffffe
	.align		4
        /*0010*/ 	.word	0x00000000
	.align		4
        /*0014*/ 	.word	0xfffffffd
	.align		4
        /*0018*/ 	.word	0x00000000
	.align		4
        /*001c*/ 	.word	0xfffffffc


//--------------------- .nv.constant4             --------------------------
	.section	.nv.constant4,"a",@progbits
	.align	8
	.align		8
.nv.constant4:
        /*0000*/ 	.dword	_$_str
	.align		8
        /*0008*/ 	.dword	_$_str_$_2


//--------------------- .text.triton_poi_fused_cat_6 --------------------------
	.section	.text.triton_poi_fused_cat_6,"ax",@progbits
	.align	128
        .global         triton_poi_fused_cat_6
        .type           triton_poi_fused_cat_6,@function
        .size           triton_poi_fused_cat_6,(.L_x_1 - triton_poi_fused_cat_6)
        .other          triton_poi_fused_cat_6,@"STO_CUDA_ENTRY STV_DEFAULT"
triton_poi_fused_cat_6:
.text.triton_poi_fused_cat_6:
[----:B------:R-:W-:Y:S01]  /*0000*/  LDC R1, c[0x0][0x28] ;  /* 0x00000a00ff017b82 */ /* 0x000fe20000000800 */
[----:B------:R-:W1:Y:S07]  /*0010*/  S2R R0, SR_TID.X ;  /* 0x0000000000007919 */ /* 0x000e6e0000002100 */
[----:B------:R-:W2:Y:S01]  /*0020*/  LDC.64 R4, c[0x0][0x220] ;  /* 0x00008800ff047b82 */ /* 0x000ea20000000a00 */
[----:B------:R-:W-:Y:S01]  /*0030*/  IMAD.MOV.U32 R56, RZ, RZ, RZ ;  /* 0x000000ffff387224 */ /* 0x000fe200078e00ff */
[----:B------:R-:W-:Y:S01]  /*0040*/  ULDC.64 UR4, c[0x0][0x208] ;  /* 0x0000820000047ab9 */ /* 0x000fe20000000a00 */
[----:B------:R-:W3:Y:S01]  /*0050*/  S2R R15, SR_CTAID.X ;  /* 0x00000000000f7919 */ /* 0x000ee20000002500 */
[----:B------:R-:W-:Y:S01]  /*0060*/  IMAD.MOV.U32 R73, RZ, RZ, RZ ;  /* 0x000000ffff497224 */ /* 0x000fe200078e00ff */
[----:B------:R-:W-:-:S02]  /*0070*/  CS2R R54, SRZ ;  /* 0x0000000000367805 */ /* 0x000fc4000001ff00 */
[----:B------:R-:W-:Y:S02]  /*0080*/  CS2R R46, SRZ ;  /* 0x00000000002e7805 */ /* 0x000fe4000001ff00 */
[----:B------:R-:W-:Y:S02]  /*0090*/  CS2R R48, SRZ ;  /* 0x0000000000307805 */ /* 0x000fe4000001ff00 */
[----:B------:R-:W-:Y:S02]  /*00a0*/  CS2R R36, SRZ ;  /* 0x0000000000247805 */ /* 0x000fe4000001ff00 */
[----:B------:R-:W-:Y:S02]  /*00b0*/  CS2R R38, SRZ ;  /* 0x0000000000267805 */ /* 0x000fe4000001ff00 */
[----:B------:R-:W-:Y:S02]  /*00c0*/  CS2R R12, SRZ ;  /* 0x00000000000c7805 */ /* 0x000fe4000001ff00 */
[----:B------:R-:W-:-:S02]  /*00d0*/  CS2R R40, SRZ ;  /* 0x0000000000287805 */ /* 0x000fc4000001ff00 */
[----:B------:R-:W-:Y:S02]  /*00e0*/  CS2R R44, SRZ ;  /* 0x00000000002c7805 */ /* 0x000fe4000001ff00 */
[----:B------:R-:W-:Y:S02]  /*00f0*/  CS2R R34, SRZ ;  /* 0x0000000000227805 */ /* 0x000fe4000001ff00 */
[----:B------:R-:W-:Y:S01]  /*0100*/  CS2R R32, SRZ ;  /* 0x0000000000207805 */ /* 0x000fe2000001ff00 */
[----:B------:R-:W4:Y:S08]  /*0110*/  LDC.64 R8, c[0x0][0x218] ;  /* 0x00008600ff087b82 */ /* 0x000f300000000a00 */
[----:B------:R-:W5:Y:S01]  /*0120*/  LDC.64 R42, c[0x0][0x230] ;  /* 0x00008c00ff2a7b82 */ /* 0x000f620000000a00 */
[----:B-1----:R-:W-:-:S07]  /*0130*/  IMAD.SHL.U32 R0, R0, 0x4, RZ ;  /* 0x0000000400007824 */ /* 0x002fce00078e00ff */
[----:B------:R-:W1:Y:S01]  /*0140*/  LDC.64 R22, c[0x0][0x240] ;  /* 0x00009000ff167b82 */ /* 0x000e620000000a00 */
[----:B------:R-:W-:-:S07]  /*0150*/  LOP3.LUT R0, R0, 0x1fc, RZ, 0xc0, !PT ;  /* 0x000001fc00007812 */ /* 0x000fce00078ec0ff */
[----:B------:R-:W1:Y:S01]  /*0160*/  LDC.64 R20, c[0x0][0x258] ;  /* 0x00009600ff147b82 */ /* 0x000e620000000a00 */
[----:B---3--:R-:W-:-:S04]  /*0170*/  IMAD R15, R15, 0x400, R0 ;  /* 0x000004000f0f7824 */ /* 0x008fc800078e0200 */
[----:B------:R-:W-:Y:S01]  /*0180*/  IMAD.HI R24, R15, 0x5397829d, RZ ;  /* 0x5397829d0f187827 */ /* 0x000fe200078e02ff */
[----:B------:R-:W-:Y:S02]  /*0190*/  CS2R R68, SRZ ;  /* 0x0000000000447805 */ /* 0x000fe4000001ff00 */
[----:B------:R-:W-:Y:S02]  /*01a0*/  CS2R R66, SRZ ;  /* 0x0000000000427805 */ /* 0x000fe4000001ff00 */
[----:B------:R-:W-:Y:S01]  /*01b0*/  CS2R R64, SRZ ;  /* 0x0000000000407805 */ /* 0x000fe2000001ff00 */
[----:B------:R-:W-:Y:S01]  /*01c0*/  IMAD.MOV.U32 R14, RZ, RZ, RZ ;  /* 0x000000ffff0e7224 */ /* 0x000fe200078e00ff */
[----:B------:R-:W-:Y:S02]  /*01d0*/  SHF.R.U32.HI R3, RZ, 0x1f, R24 ;  /* 0x0000001fff037819 */ /* 0x000fe40000011618 */
[----:B------:R-:W-:Y:S01]  /*01e0*/  CS2R R52, SRZ ;  /* 0x0000000000347805 */ /* 0x000fe2000001ff00 */
[----:B------:R-:W3:Y:S01]  /*01f0*/  LDC.64 R16, c[0x0][0x250] ;  /* 0x00009400ff107b82 */ /* 0x000ee20000000a00 */
[----:B------:R-:W-:-:S05]  /*0200*/  LEA.HI.SX32 R24, R24, R3, 0x18 ;  /* 0x0000000318187211 */ /* 0x000fca00078fc2ff */
[----:B------:R-:W-:-:S05]  /*0210*/  IMAD.HI R0, R24, 0x2aaaaaab, RZ ;  /* 0x2aaaaaab18007827 */ /* 0x000fca00078e02ff */
[----:B------:R-:W-:-:S04]  /*0220*/  SHF.R.U32.HI R3, RZ, 0x1f, R0 ;  /* 0x0000001fff037819 */ /* 0x000fc80000011600 */
[----:B------:R-:W-:-:S05]  /*0230*/  LEA.HI R3, R0, R3, RZ, 0x1b ;  /* 0x0000000300037211 */ /* 0x000fca00078fd8ff */
[----:B------:R-:W-:-:S04]  /*0240*/  IMAD R25, R3, -0xc0, R24 ;  /* 0xffffff4003197824 */ /* 0x000fc800078e0218 */
[C---:B--2---:R-:W-:Y:S01]  /*0250*/  IMAD.WIDE R2, R25.reuse, 0x4, R4 ;  /* 0x0000000419027825 */ /* 0x044fe200078e0204 */
[----:B------:R-:W-:-:S13]  /*0260*/  ISETP.GE.AND P1, PT, R25, 0x60, PT ;  /* 0x000000601900780c */ /* 0x000fda0003f26270 */
[----:B------:R-:W2:Y:S04]  /*0270*/  @!P1 LDG.E.EL R56, desc[UR4][R2.64] ;  /* 0x0000000402389981 */ /* 0x000ea8000c2e1900 */
[----:B------:R-:W2:Y:S01]  /*0280*/  @!P1 LDG.E.EL R73, desc[UR4][R2.64] ;  /* 0x0000000402499981 */ /* 0x000ea2000c2e1900 */
[----:B------:R-:W-:-:S03]  /*0290*/  VIADD R72, R15, 0x200 ;  /* 0x000002000f487836 */ /* 0x000fc60000000000 */
[----:B------:R-:W2:Y:S01]  /*02a0*/  @!P1 LDG.E.EL R54, desc[UR4][R2.64] ;  /* 0x0000000402369981 */ /* 0x000ea2000c2e1900 */
[----:B------:R-:W-:-:S03]  /*02b0*/  IMAD.HI R75, R72, 0x5397829d, RZ ;  /* 0x5397829d484b7827 */ /* 0x000fc600078e02ff */
[----:B------:R1:W2:Y:S02]  /*02c0*/  @!P1 LDG.E.EL R55, desc[UR4][R2.64] ;  /* 0x0000000402379981 */ /* 0x0002a4000c2e1900 */
[----:B------:R-:W-:-:S04]  /*02d0*/  SHF.R.U32.HI R0, RZ, 0x1f, R75 ;  /* 0x0000001fff007819 */ /* 0x000fc8000001164b */
[----:B------:R-:W-:-:S05]  /*02e0*/  LEA.HI.SX32 R75, R75, R0, 0x18 ;  /* 0x000000004b4b7211 */ /* 0x000fca00078fc2ff */
[----:B------:R-:W-:-:S05]  /*02f0*/  IMAD.HI R0, R75, 0x2aaaaaab, RZ ;  /* 0x2aaaaaab4b007827 */ /* 0x000fca00078e02ff */
[----:B------:R-:W-:-:S04]  /*0300*/  SHF.R.U32.HI R7, RZ, 0x1f, R0 ;  /* 0x0000001fff077819 */ /* 0x000fc80000011600 */
[----:B------:R-:W-:Y:S02]  /*0310*/  LEA.HI R0, R0, R7, RZ, 0x1b ;  /* 0x0000000700007211 */ /* 0x000fe400078fd8ff */
[----:B------:R-:W1:Y:S03]  /*0320*/  LDC.64 R6, c[0x0][0x248] ;  /* 0x00009200ff067b82 */ /* 0x000e660000000a00 */
[----:B------:R-:W-:-:S05]  /*0330*/  IMAD R57, R0, -0xc0, R75 ;  /* 0xffffff4000397824 */ /* 0x000fca00078e024b */
[C---:B------:R-:W-:Y:S01]  /*0340*/  ISETP.GE.AND P0, PT, R57.reuse, 0x60, PT ;  /* 0x000000603900780c */ /* 0x040fe20003f06270 */
[----:B------:R-:W-:-:S12]  /*0350*/  IMAD.WIDE R4, R57, 0x4, R4 ;  /* 0x0000000439047825 */ /* 0x000fd800078e0204 */
[----:B------:R-:W2:Y:S04]  /*0360*/  @!P0 LDG.E.EL R47, desc[UR4][R4.64] ;  /* 0x00000004042f8981 */ /* 0x000ea8000c2e1900 */
[----:B------:R-:W2:Y:S04]  /*0370*/  @!P0 LDG.E.EL R48, desc[UR4][R4.64] ;  /* 0x0000000404308981 */ /* 0x000ea8000c2e1900 */
[----:B------:R-:W2:Y:S04]  /*0380*/  @!P0 LDG.E.EL R37, desc[UR4][R4.64] ;  /* 0x0000000404258981 */ /* 0x000ea8000c2e1900 */
[----:B------:R1:W2:Y:S01]  /*0390*/  @!P0 LDG.E.EL R38, desc[UR4][R4.64] ;  /* 0x0000000404268981 */ /* 0x0002a2000c2e1900 */
[C---:B------:R-:W-:Y:S01]  /*03a0*/  ISETP.GT.AND P3, PT, R25.reuse, 0x5f, PT ;  /* 0x0000005f1900780c */ /* 0x040fe20003f64270 */
[--C-:B-1----:R-:W-:Y:S01]  /*03b0*/  IMAD.WIDE R2, R25, 0x4, R6.reuse ;  /* 0x0000000419027825 */ /* 0x102fe200078e0206 */
[C---:B------:R-:W-:Y:S01]  /*03c0*/  ISETP.GT.AND P2, PT, R57.reuse, 0x5f, PT ;  /* 0x0000005f3900780c */ /* 0x040fe20003f44270 */
[----:B0-----:R-:W0:Y:S10]  /*03d0*/  LDC.64 R4, c[0x0][0x228] ;  /* 0x00008a00ff047b82 */ /* 0x001e340000000a00 */
[----:B------:R-:W2:Y:S04]  /*03e0*/  @P3 LDG.E.EL R13, desc[UR4][R2.64+-0x180] ;  /* 0xfffe8004020d3981 */ /* 0x000ea8000c2e1900 */
[----:B------:R-:W2:Y:S04]  /*03f0*/  @P3 LDG.E.EL R41, desc[UR4][R2.64+-0x180] ;  /* 0xfffe800402293981 */ /* 0x000ea8000c2e1900 */
[----:B------:R-:W2:Y:S04]  /*0400*/  @P3 LDG.E.EL R45, desc[UR4][R2.64+-0x180] ;  /* 0xfffe8004022d3981 */ /* 0x000ea8000c2e1900 */
[----:B------:R4:W2:Y:S01]  /*0410*/  @P3 LDG.E.EL R46, desc[UR4][R2.64+-0x180] ;  /* 0xfffe8004022e3981 */ /* 0x0008a2000c2e1900 */
[----:B------:R-:W-:-:S05]  /*0420*/  IMAD.WIDE R6, R57, 0x4, R6 ;  /* 0x0000000439067825 */ /* 0x000fca00078e0206 */
[----:B------:R-:W2:Y:S04]  /*0430*/  @P2 LDG.E.EL R35, desc[UR4][R6.64+-0x180] ;  /* 0xfffe800406232981 */ /* 0x000ea8000c2e1900 */
[----:B------:R-:W2:Y:S04]  /*0440*/  @P2 LDG.E.EL R34, desc[UR4][R6.64+-0x180] ;  /* 0xfffe800406222981 */ /* 0x000ea8000c2e1900 */
[----:B------:R-:W2:Y:S04]  /*0450*/  @P2 LDG.E.EL R32, desc[UR4][R6.64+-0x180] ;  /* 0xfffe800406202981 */ /* 0x000ea8000c2e1900 */
[----:B------:R1:W2:Y:S01]  /*0460*/  @P2 LDG.E.EL R33, desc[UR4][R6.64+-0x180] ;  /* 0xfffe800406212981 */ /* 0x0002a2000c2e1900 */
[----:B----4-:R-:W-:-:S04]  /*0470*/  IMAD.WIDE R2, R25, 0x4, R8 ;  /* 0x0000000419027825 */ /* 0x010fc800078e0208 */
[----:B------:R-:W-:Y:S01]  /*0480*/  IMAD.WIDE R8, R57, 0x4, R8 ;  /* 0x0000000439087825 */ /* 0x000fe200078e0208 */
[----:B------:R-:W-:Y:S02]  /*0490*/  CS2R R28, SRZ ;  /* 0x00000000001c7805 */ /* 0x000fe4000001ff00 */
[----:B------:R-:W-:Y:S02]  /*04a0*/  CS2R R18, SRZ ;  /* 0x0000000000127805 */ /* 0x000fe4000001ff00 */
[----:B------:R-:W-:Y:S01]  /*04b0*/  CS2R R70, SRZ ;  /* 0x0000000000467805 */ /* 0x000fe2000001ff00 */
[----:B------:R-:W-:Y:S01]  /*04c0*/  IMAD.WIDE R30, R25, 0x4, R22 ;  /* 0x00000004191e7825 */ /* 0x000fe200078e0216 */
[----:B------:R-:W4:Y:S01]  /*04d0*/  @!P0 LDG.E.EL R65, desc[UR4][R8.64] ;  /* 0x0000000408418981 */ /* 0x000f22000c2e1900 */
[----:B-1----:R-:W-:-:S03]  /*04e0*/  CS2R R6, SRZ ;  /* 0x0000000000067805 */ /* 0x002fc6000001ff00 */
[----:B------:R-:W4:Y:S04]  /*04f0*/  @!P0 LDG.E.EL R66, desc[UR4][R8.64] ;  /* 0x0000000408428981 */ /* 0x000f28000c2e1900 */
[----:B------:R-:W4:Y:S04]  /*0500*/  @!P0 LDG.E.EL R68, desc[UR4][R8.64] ;  /* 0x0000000408448981 */ /* 0x000f28000c2e1900 */
[----:B------:R5:W4:Y:S01]  /*0510*/  @!P0 LDG.E.EL R64, desc[UR4][R8.64] ;  /* 0x0000000408408981 */ /* 0x000b22000c2e1900 */
[----:B------:R-:W-:Y:S01]  /*0520*/  IMAD.WIDE R22, R57, 0x4, R22 ;  /* 0x0000000439167825 */ /* 0x000fe200078e0216 */
[----:B------:R-:W-:-:S02]  /*0530*/  CS2R R50, SRZ ;  /* 0x0000000000327805 */ /* 0x000fc4000001ff00 */
[----:B------:R-:W4:Y:S01]  /*0540*/  @!P1 LDG.E.EL R71, desc[UR4][R2.64] ;  /* 0x0000000402479981 */ /* 0x000f22000c2e1900 */
[----:B------:R-:W-:-:S03]  /*0550*/  IMAD.MOV.U32 R11, RZ, RZ, RZ ;  /* 0x000000ffff0b7224 */ /* 0x000fc600078e00ff */
[----:B------:R-:W4:Y:S01]  /*0560*/  @P2 LDG.E.EL R12, desc[UR4][R22.64+-0x180] ;  /* 0xfffe8004160c2981 */ /* 0x000f22000c2e1900 */
[----:B-----5:R-:W-:-:S03]  /*0570*/  IMAD.WIDE R8, R25, 0x4, R42 ;  /* 0x0000000419087825 */ /* 0x020fc600078e022a */
[----:B------:R-:W5:Y:S04]  /*0580*/  @P2 LDG.E.EL R29, desc[UR4][R22.64+-0x180] ;  /* 0xfffe8004161d2981 */ /* 0x000f68000c2e1900 */
[----:B------:R-:W4:Y:S04]  /*0590*/  @!P1 LDG.E.EL R6, desc[UR4][R8.64] ;  /* 0x0000000408069981 */ /* 0x000f28000c2e1900 */
[----:B------:R-:W4:Y:S04]  /*05a0*/  @!P1 LDG.E.EL R14, desc[UR4][R8.64] ;  /* 0x00000004080e9981 */ /* 0x000f28000c2e1900 */
[----:B------:R-:W4:Y:S04]  /*05b0*/  @!P1 LDG.E.EL R52, desc[UR4][R8.64] ;  /* 0x0000000408349981 */ /* 0x000f28000c2e1900 */
[----:B------:R1:W4:Y:S04]  /*05c0*/  @!P1 LDG.E.EL R53, desc[UR4][R8.64] ;  /* 0x0000000408359981 */ /* 0x000328000c2e1900 */
[----:B------:R-:W4:Y:S04]  /*05d0*/  @P2 LDG.E.EL R19, desc[UR4][R22.64+-0x180] ;  /* 0xfffe800416132981 */ /* 0x000f28000c2e1900 */
[----:B------:R-:W4:Y:S01]  /*05e0*/  @!P1 LDG.E.EL R69, desc[UR4][R2.64] ;  /* 0x0000000402459981 */ /* 0x000f22000c2e1900 */
[----:B-1----:R-:W-:-:S03]  /*05f0*/  CS2R R8, SRZ ;  /* 0x0000000000087805 */ /* 0x002fc6000001ff00 */
[----:B------:R-:W4:Y:S04]  /*0600*/  @!P1 LDG.E.EL R67, desc[UR4][R2.64] ;  /* 0x0000000402439981 */ /* 0x000f28000c2e1900 */
[----:B------:R1:W4:Y:S04]  /*0610*/  @P2 LDG.E.EL R9, desc[UR4][R22.64+-0x180] ;  /* 0xfffe800416092981 */ /* 0x000328000c2e1900 */
[----:B------:R0:W4:Y:S01]  /*0620*/  @!P1 LDG.E.EL R70, desc[UR4][R2.64] ;  /* 0x0000000402469981 */ /* 0x000122000c2e1900 */
[----:B-1----:R-:W-:-:S04]  /*0630*/  IMAD.WIDE R22, R25, 0x4, R20 ;  /* 0x0000000419167825 */ /* 0x002fc800078e0214 */
[----:B0-----:R-:W-:Y:S01]  /*0640*/  IMAD.WIDE R2, R25, 0x4, R4 ;  /* 0x0000000419027825 */ /* 0x001fe200078e0204 */
[----:B------:R-:W4:Y:S04]  /*0650*/  @P3 LDG.E.EL R40, desc[UR4][R22.64+-0x180] ;  /* 0xfffe800416283981 */ /* 0x000f28000c2e1900 */
[----:B------:R-:W4:Y:S04]  /*0660*/  @P3 LDG.E.EL R36, desc[UR4][R22.64+-0x180] ;  /* 0xfffe800416243981 */ /* 0x000f28000c2e1900 */
[----:B------:R-:W4:Y:S04]  /*0670*/  @P3 LDG.E.EL R7, desc[UR4][R22.64+-0x180] ;  /* 0xfffe800416073981 */ /* 0x000f28000c2e1900 */
[----:B------:R-:W4:Y:S01]  /*0680*/  @P3 LDG.E.EL R39, desc[UR4][R22.64+-0x180] ;  /* 0xfffe800416273981 */ /* 0x000f22000c2e1900 */
[----:B------:R-:W-:-:S02]  /*0690*/  CS2R R62, SRZ ;  /* 0x00000000003e7805 */ /* 0x000fc4000001ff00 */
[----:B------:R-:W-:Y:S01]  /*06a0*/  CS2R R58, SRZ ;  /* 0x00000000003a7805 */ /* 0x000fe2000001ff00 */
[----:B------:R-:W-:Y:S01]  /*06b0*/  IMAD.MOV.U32 R0, RZ, RZ, RZ ;  /* 0x000000ffff007224 */ /* 0x000fe200078e00ff */
[----:B------:R-:W4:Y:S01]  /*06c0*/  @!P1 LDG.E.EL R49, desc[UR4][R2.64] ;  /* 0x0000000402319981 */ /* 0x000f22000c2e1900 */
[----:B------:R-:W-:-:S03]  /*06d0*/  IMAD.WIDE R42, R57, 0x4, R42 ;  /* 0x00000004392a7825 */ /* 0x000fc600078e022a */
[----:B------:R-:W4:Y:S04]  /*06e0*/  @!P1 LDG.E.EL R50, desc[UR4][R2.64] ;  /* 0x0000000402329981 */ /* 0x000f28000c2e1900 */
[----:B------:R-:W4:Y:S04]  /*06f0*/  @!P1 LDG.E.EL R51, desc[UR4][R2.64] ;  /* 0x0000000402339981 */ /* 0x000f28000c2e1900 */
[----:B------:R0:W4:Y:S01]  /*0700*/  @!P1 LDG.E.EL R11, desc[UR4][R2.64] ;  /* 0x00000004020b9981 */ /* 0x000122000c2e1900 */
[----:B------:R-:W-:Y:S01]  /*0710*/  CS2R R60, SRZ ;  /* 0x00000000003c7805 */ /* 0x000fe2000001ff00 */
[----:B------:R-:W-:-:S02]  /*0720*/  IMAD.WIDE R4, R57, 0x4, R4 ;  /* 0x0000000439047825 */ /* 0x000fc400078e0204 */
[----:B------:R-:W4:Y:S02]  /*0730*/  @!P0 LDG.E.EL R0, desc[UR4][R42.64] ;  /* 0x000000042a008981 */ /* 0x000f24000c2e1900 */
[----:B---3--:R-:W-:Y:S02]  /*0740*/  IMAD.WIDE R76, R25, 0x4, R16 ;  /* 0x00000004194c7825 */ /* 0x008fe400078e0210 */
[----:B------:R-:W3:Y:S01]  /*0750*/  @!P0 LDG.E.EL R59, desc[UR4][R42.64] ;  /* 0x000000042a3b8981 */ /* 0x000ee2000c2e1900 */
[----:B0-----:R-:W-:-:S03]  /*0760*/  CS2R R2, SRZ ;  /* 0x0000000000027805 */ /* 0x001fc6000001ff00 */
[----:B------:R-:W3:Y:S04]  /*0770*/  @!P0 LDG.E.EL R62, desc[UR4][R42.64] ;  /* 0x000000042a3e8981 */ /* 0x000ee8000c2e1900 */
[----:B------:R0:W3:Y:S01]  /*0780*/  @!P0 LDG.E.EL R2, desc[UR4][R42.64] ;  /* 0x000000042a028981 */ /* 0x0000e2000c2e1900 */
[----:B------:R-:W-:-:S03]  /*0790*/  CS2R R26, SRZ ;  /* 0x00000000001a7805 */ /* 0x000fc6000001ff00 */
[----:B------:R-:W3:Y:S04]  /*07a0*/  @!P0 LDG.E.EL R63, desc[UR4][R4.64] ;  /* 0x00000004043f8981 */ /* 0x000ee8000c2e1900 */
[----:B------:R-:W3:Y:S01]  /*07b0*/  @!P0 LDG.E.EL R58, desc[UR4][R4.64] ;  /* 0x00000004043a8981 */ /* 0x000ee2000c2e1900 */
[----:B0-----:R-:W-:-:S03]  /*07c0*/  CS2R R42, SRZ ;  /* 0x00000000002a7805 */ /* 0x001fc6000001ff00 */
[----:B------:R-:W3:Y:S04]  /*07d0*/  @!P0 LDG.E.EL R60, desc[UR4][R4.64] ;  /* 0x00000004043c8981 */ /* 0x000ee8000c2e1900 */
[----:B------:R0:W3:Y:S04]  /*07e0*/  @!P0 LDG.E.EL R61, desc[UR4][R4.64] ;  /* 0x00000004043d8981 */ /* 0x0000e8000c2e1900 */
[----:B------:R-:W3:Y:S04]  /*07f0*/  @P3 LDG.E.EL R44, desc[UR4][R76.64+-0x180] ;  /* 0xfffe80044c2c3981 */ /* 0x000ee8000c2e1900 */
[----:B------:R-:W3:Y:S01]  /*0800*/  @P3 LDG.E.EL R43, desc[UR4][R76.64+-0x180] ;  /* 0xfffe80044c2b3981 */ /* 0x000ee2000c2e1900 */
[----:B0-----:R-:W-:-:S03]  /*0810*/  CS2R R4, SRZ ;  /* 0x0000000000047805 */ /* 0x001fc6000001ff00 */
[----:B------:R-:W3:Y:S04]  /*0820*/  @P3 LDG.E.EL R42, desc[UR4][R76.64+-0x180] ;  /* 0xfffe80044c2a3981 */ /* 0x000ee8000c2e1900 */
[----:B------:R0:W3:Y:S01]  /*0830*/  @P3 LDG.E.EL R8, desc[UR4][R76.64+-0x180] ;  /* 0xfffe80044c083981 */ /* 0x0000e2000c2e1900 */
[----:B------:R-:W-:-:S03]  /*0840*/  IMAD.WIDE R16, R57, 0x4, R16 ;  /* 0x0000000439107825 */ /* 0x000fc600078e0210 */
[----:B------:R-:W3:Y:S04]  /*0850*/  @P3 LDG.E.EL R26, desc[UR4][R30.64+-0x180] ;  /* 0xfffe80041e1a3981 */ /* 0x000ee8000c2e1900 */
[----:B------:R-:W3:Y:S01]  /*0860*/  @P3 LDG.E.EL R27, desc[UR4][R30.64+-0x180] ;  /* 0xfffe80041e1b3981 */ /* 0x000ee2000c2e1900 */
[----:B0-----:R-:W-:-:S03]  /*0870*/  IMAD.HI R77, R72, 0x6f74ae27, RZ ;  /* 0x6f74ae27484d7827 */ /* 0x001fc600078e02ff */
[----:B------:R-:W3:Y:S04]  /*0880*/  @P3 LDG.E.EL R5, desc[UR4][R30.64+-0x180] ;  /* 0xfffe80041e053981 */ /* 0x000ee8000c2e1900 */
[----:B------:R0:W3:Y:S01]  /*0890*/  @P3 LDG.E.EL R4, desc[UR4][R30.64+-0x180] ;  /* 0xfffe80041e043981 */ /* 0x0000e2000c2e1900 */
[----:B--2---:R-:W-:-:S03]  /*08a0*/  SEL R22, R56, RZ, !P1 ;  /* 0x000000ff38167207 */ /* 0x004fc60004800000 */
[----:B------:R-:W2:Y:S02]  /*08b0*/  @P2 LDG.E.EL R28, desc[UR4][R16.64+-0x180] ;  /* 0xfffe8004101c2981 */ /* 0x000ea4000c2e1900 */
[----:B------:R-:W-:Y:S01]  /*08c0*/  FADD R22, R22, 0.0010000000474974513054 ;  /* 0x3a83126f16167421 */ /* 0x000fe20000000000 */
[----:B------:R-:W-:Y:S01]  /*08d0*/  SEL R23, R73, RZ, !P1 ;  /* 0x000000ff49177207 */ /* 0x000fe20004800000 */
[----:B------:R-:W2:Y:S04]  /*08e0*/  @P2 LDG.E.EL R18, desc[UR4][R16.64+-0x180] ;  /* 0xfffe800410122981 */ /* 0x000ea8000c2e1900 */
[----:B------:R-:W1:Y:S01]  /*08f0*/  MUFU.SQRT R22, R22 ;  /* 0x0000001600167308 */ /* 0x000e620000002000 */
[----:B------:R-:W-:Y:S01]  /*0900*/  FADD R23, R23, 0.0010000000474974513054 ;  /* 0x3a83126f17177421 */ /* 0x000fe20000000000 */
[----:B0-----:R-:W-:-:S02]  /*0910*/  CS2R R30, SRZ ;  /* 0x00000000001e7805 */ /* 0x001fc4000001ff00 */
[----:B------:R-:W-:-:S04]  /*0920*/  SHF.R.U32.HI R10, RZ, 0x1f, R77 ;  /* 0x0000001fff0a7819 */ /* 0x000fc8000001164d */
[----:B------:R-:W0:Y:S01]  /*0930*/  MUFU.SQRT R23, R23 ;  /* 0x0000001700177308 */ /* 0x000e220000002000 */
[----:B------:R-:W2:Y:S01]  /*0940*/  @P2 LDG.E.EL R31, desc[UR4][R16.64+-0x180] ;  /* 0xfffe8004101f2981 */ /* 0x000ea2000c2e1900 */
[----:B------:R-:W-:Y:S01]  /*0950*/  LEA.HI.SX32 R77, R77, R10, 0x10 ;  /* 0x0000000a4d4d7211 */ /* 0x000fe200078f82ff */
[----:B------:R-:W-:Y:S02]  /*0960*/  IMAD.MOV.U32 R10, RZ, RZ, RZ ;  /* 0x000000ffff0a7224 */ /* 0x000fe400078e00ff */
[----:B------:R0:W2:Y:S01]  /*0970*/  @P2 LDG.E.EL R30, desc[UR4][R16.64+-0x180] ;  /* 0xfffe8004101e2981 */ /* 0x0000a2000c2e1900 */
[----:B-1----:R-:W-:Y:S01]  /*0980*/  FSETP.GT.AND P6, PT, R22, 8.50705917302346158658e+37, PT ;  /* 0x7e8000001600780b */ /* 0x002fe20003fc4000 */
[----:B------:R-:W-:-:S05]  /*0990*/  IMAD.WIDE R20, R57, 0x4, R20 ;  /* 0x0000000439147825 */ /* 0x000fca00078e0214 */
[----:B------:R-:W2:Y:S01]  /*09a0*/  @P2 LDG.E.EL R3, desc[UR4][R20.64+-0x180] ;  /* 0xfffe800414032981 */ /* 0x000ea2000c2e1900 */
[----:B0-----:R-:W-:-:S03]  /*09b0*/  CS2R R16, SRZ ;  /* 0x0000000000107805 */ /* 0x001fc6000001ff00 */
[----:B------:R-:W2:Y:S01]  /*09c0*/  @P2 LDG.E.EL R10, desc[UR4][R20.64+-0x180] ;  /* 0xfffe8004140a2981 */ /* 0x000ea2000c2e1900 */
[----:B------:R-:W-:-:S03]  /*09d0*/  FSETP.GT.AND P5, PT, R23, 8.50705917302346158658e+37, PT ;  /* 0x7e8000001700780b */ /* 0x000fc60003fa4000 */
[----:B------:R-:W2:Y:S04]  /*09e0*/  @P2 LDG.E.EL R16, desc[UR4][R20.64+-0x180] ;  /* 0xfffe800414102981 */ /* 0x000ea8000c2e1900 */
[----:B------:R0:W2:Y:S01]  /*09f0*/  @P2 LDG.E.EL R17, desc[UR4][R20.64+-0x180] ;  /* 0xfffe800414112981 */ /* 0x0000a2000c2e1900 */
[----:B------:R-:W-:Y:S01]  /*0a00*/  IMAD R56, R75, -0x310, R72 ;  /* 0xfffffcf04b387824 */ /* 0x000fe200078e0248 */
[C---:B------:R-:W-:Y:S01]  /*0a10*/  FSETP.GEU.AND P4, PT, R22.reuse, 1.175494350822287508e-38, PT ;  /* 0x008000001600780b */ /* 0x040fe20003f8e000 */
[----:B------:R-:W-:Y:S01]  /*0a20*/  @P6 FMUL R22, R22, 0.25 ;  /* 0x3e80000016166820 */ /* 0x000fe20000400000 */
[----:B0-----:R-:W-:-:S05]  /*0a30*/  IMAD.MOV.U32 R20, RZ, RZ, 0x3e800000 ;  /* 0x3e800000ff147424 */ /* 0x001fca00078e00ff */
[----:B------:R-:W-:Y:S02]  /*0a40*/  FSEL R75, R20, 1, P6 ;  /* 0x3f800000144b7808 */ /* 0x000fe40003000000 */
[----:B------:R-:W-:Y:S01]  /*0a50*/  FSETP.GEU.AND P6, PT, R23, 1.175494350822287508e-38, PT ;  /* 0x008000001700780b */ /* 0x000fe20003fce000 */
[----:B------:R-:W-:Y:S01]  /*0a60*/  IMAD R72, R77, -0x24c00, R72 ;  /* 0xfffdb4004d487824 */ /* 0x000fe200078e0248 */
[----:B------:R-:W-:Y:S01]  /*0a70*/  SEL R54, R54, RZ, !P1 ;  /* 0x000000ff36367207 */ /* 0x000fe20004800000 */
[----:B------:R-:W-:Y:S02]  /*0a80*/  VIADD R57, R57, 0xffffffa0 ;  /* 0xffffffa039397836 */ /* 0x000fe40000000000 */
[----:B------:R-:W-:Y:S02]  /*0a90*/  IMAD R56, R77, 0x12600, R56 ;  /* 0x000126004d387824 */ /* 0x000fe400078e0238 */
[----:B------:R-:W-:Y:S01]  /*0aa0*/  @P5 FMUL R23, R23, 0.25 ;  /* 0x3e80000017175820 */ /* 0x000fe20000400000 */
[----:B------:R-:W-:-:S02]  /*0ab0*/  IMAD R21, R77, 0x12600, R72 ;  /* 0x000126004d157824 */ /* 0x000fc400078e0248 */
[----:B------:R-:W-:Y:S02]  /*0ac0*/  IMAD R72, R57, 0x310, R56 ;  /* 0x0000031039487824 */ /* 0x000fe400078e0238 */
[----:B------:R-:W-:Y:S01]  /*0ad0*/  FADD R57, R54, 0.0010000000474974513054 ;  /* 0x3a83126f36397421 */ /* 0x000fe20000000000 */
[----:B------:R-:W-:Y:S01]  /*0ae0*/  @!P6 FMUL R23, R23, 16777216 ;  /* 0x4b8000001717e820 */ /* 0x000fe20000400000 */
[----:B------:R-:W-:Y:S01]  /*0af0*/  SEL R73, R55, RZ, !P1 ;  /* 0x000000ff37497207 */ /* 0x000fe20004800000 */
[----:B------:R-:W-:-:S03]  /*0b00*/  @!P4 FMUL R22, R22, 16777216 ;  /* 0x4b8000001616c820 */ /* 0x000fc60000400000 */
[----:B------:R-:W0:Y:S08]  /*0b10*/  MUFU.SQRT R57, R57 ;  /* 0x0000003900397308 */ /* 0x000e300000002000 */
[----:B------:R-:W1:Y:S01]  /*0b20*/  MUFU.RCP R55, R23 ;  /* 0x0000001700377308 */ /* 0x000e620000001000 */
[----:B------:R-:W-:-:S07]  /*0b30*/  FADD R73, R73, 0.0010000000474974513054 ;  /* 0x3a83126f49497421 */ /* 0x000fce0000000000 */
[----:B------:R0:W-:Y:S02]  /*0b40*/  MUFU.RCP R56, R22 ;  /* 0x0000001600387308 */ /* 0x0001e40000001000 */
[----:B0-----:R-:W-:Y:S01]  /*0b50*/  FSEL R22, R20, 1, P5 ;  /* 0x3f80000014167808 */ /* 0x001fe20002800000 */
[----:B------:R-:W-:-:S04]  /*0b60*/  @!P4 FMUL R75, R75, 16777216 ;  /* 0x4b8000004b4bc820 */ /* 0x000fc80000400000 */
[----:B------:R-:W-:Y:S01]  /*0b70*/  @!P6 FMUL R22, R22, 16777216 ;  /* 0x4b8000001616e820 */ /* 0x000fe20000400000 */
[----:B------:R-:W-:Y:S01]  /*0b80*/  FSETP.GT.AND P4, PT, R57, 8.50705917302346158658e+37, PT ;  /* 0x7e8000003900780b */ /* 0x000fe20003f84000 */
[----:B------:R-:W0:Y:S02]  /*0b90*/  MUFU.SQRT R73, R73 ;  /* 0x0000004900497308 */ /* 0x000e240000002000 */
[----:B-1----:R-:W-:Y:S01]  /*0ba0*/  FMUL R55, R55, R22 ;  /* 0x0000001637377220 */ /* 0x002fe20000400000 */
[----:B------:R-:W-:Y:S02]  /*0bb0*/  SEL R22, R47, RZ, !P0 ;  /* 0x000000ff2f167207 */ /* 0x000fe40004000000 */
[----:B------:R-:W-:-:S03]  /*0bc0*/  FSETP.GEU.AND P5, PT, R57, 1.175494350822287508e-38, PT ;  /* 0x008000003900780b */ /* 0x000fc60003fae000 */
[----:B------:R-:W-:Y:S01]  /*0bd0*/  FADD R22, R22, 0.0010000000474974513054 ;  /* 0x3a83126f16167421 */ /* 0x000fe20000000000 */
[----:B------:R-:W-:-:S03]  /*0be0*/  SEL R47, R48, RZ, !P0 ;  /* 0x000000ff302f7207 */ /* 0x000fc60004000000 */
[----:B------:R-:W-:Y:S02]  /*0bf0*/  @P4 FMUL R57, R57, 0.25 ;  /* 0x3e80000039394820 */ /* 0x000fe40000400000 */
[----:B------:R-:W1:Y:S01]  /*0c00*/  MUFU.SQRT R22, R22 ;  /* 0x0000001600167308 */ /* 0x000e620000002000 */
[----:B------:R-:W-:Y:S01]  /*0c10*/  FADD R47, R47, 0.0010000000474974513054 ;  /* 0x3a83126f2f2f7421 */ /* 0x000fe20000000000 */
[----:B0-----:R-:W-:Y:S02]  /*0c20*/  FSETP.GT.AND P6, PT, R73, 8.50705917302346158658e+37, PT ;  /* 0x7e8000004900780b */ /* 0x001fe40003fc4000 */
[----:B------:R-:W-:Y:S01]  /*0c30*/  @!P5 FMUL R57, R57, 16777216 ;  /* 0x4b8000003939d820 */ /* 0x000fe20000400000 */
[----:B------:R-:W-:Y:S02]  /*0c40*/  FSEL R23, R20, 1, P4 ;  /* 0x3f80000014177808 */ /* 0x000fe40002000000 */
[----:B------:R-:W-:Y:S01]  /*0c50*/  FSETP.GEU.AND P4, PT, R73, 1.175494350822287508e-38, PT ;  /* 0x008000004900780b */ /* 0x000fe20003f8e000 */
[----:B------:R-:W0:Y:S02]  /*0c60*/  MUFU.RCP R54, R57 ;  /* 0x0000003900367308 */ /* 0x000e240000001000 */
[----:B------:R-:W-:-:S06]  /*0c70*/  @!P5 FMUL R23, R23, 16777216 ;  /* 0x4b8000001717d820 */ /* 0x000fcc0000400000 */
[----:B------:R-:W5:Y:S01]  /*0c80*/  MUFU.SQRT R47, R47 ;  /* 0x0000002f002f7308 */ /* 0x000f620000002000 */
[----:B-1----:R-:W-:Y:S01]  /*0c90*/  FSETP.GT.AND P5, PT, R22, 8.50705917302346158658e+37, PT ;  /* 0x7e8000001600780b */ /* 0x002fe20003fa4000 */
[----:B------:R-:W-:Y:S01]  /*0ca0*/  @P6 FMUL R73, R73, 0.25 ;  /* 0x3e80000049496820 */ /* 0x000fe20000400000 */
[----:B------:R-:W-:Y:S02]  /*0cb0*/  FSEL R48, R20, 1, P6 ;  /* 0x3f80000014307808 */ /* 0x000fe40003000000 */
[----:B------:R-:W-:Y:S01]  /*0cc0*/  FSETP.GEU.AND P6, PT, R22, 1.175494350822287508e-38, PT ;  /* 0x008000001600780b */ /* 0x000fe20003fce000 */
[----:B------:R-:W-:Y:S01]  /*0cd0*/  @!P4 FMUL R73, R73, 16777216 ;  /* 0x4b8000004949c820 */ /* 0x000fe20000400000 */
[----:B0-----:R-:W-:Y:S01]  /*0ce0*/  FMUL R54, R54, R23 ;  /* 0x0000001736367220 */ /* 0x001fe20000400000 */
[----:B------:R-:W-:Y:S01]  /*0cf0*/  @!P4 FMUL R48, R48, 16777216 ;  /* 0x4b8000003030c820 */ /* 0x000fe20000400000 */
[----:B------:R-:W-:Y:S02]  /*0d00*/  SEL R23, R37, RZ, !P0 ;  /* 0x000000ff25177207 */ /* 0x000fe40004000000 */
[----:B------:R-:W-:-:S02]  /*0d10*/  FSEL R37, R20, 1, P5 ;  /* 0x3f80000014257808 */ /* 0x000fc40002800000 */
[C---:B-----5:R-:W-:Y:S01]  /*0d20*/  FSETP.GT.AND P4, PT, R47.reuse, 8.50705917302346158658e+37, PT ;  /* 0x7e8000002f00780b */ /* 0x060fe20003f84000 */
[----:B------:R-:W-:Y:S01]  /*0d30*/  @P5 FMUL R22, R22, 0.25 ;  /* 0x3e80000016165820 */ /* 0x000fe20000400000 */
[----:B------:R-:W-:Y:S01]  /*0d40*/  FSETP.GEU.AND P5, PT, R47, 1.175494350822287508e-38, PT ;  /* 0x008000002f00780b */ /* 0x000fe20003fae000 */
[----:B------:R-:W0:Y:S01]  /*0d50*/  MUFU.RCP R73, R73 ;  /* 0x0000004900497308 */ /* 0x000e220000001000 */
[----:B------:R-:W-:Y:S01]  /*0d60*/  FADD R23, R23, 0.0010000000474974513054 ;  /* 0x3a83126f17177421 */ /* 0x000fe20000000000 */
[----:B------:R-:W-:Y:S01]  /*0d70*/  @!P6 FMUL R22, R22, 16777216 ;  /* 0x4b8000001616e820 */ /* 0x000fe20000400000 */
[----:B------:R-:W-:-:S05]  /*0d80*/  SEL R38, R38, RZ, !P0 ;  /* 0x000000ff26267207 */ /* 0x000fca0004000000 */
[----:B------:R-:W1:Y:S02]  /*0d90*/  MUFU.SQRT R23, R23 ;  /* 0x0000001700177308 */ /* 0x000e640000002000 */
[----:B------:R-:W-:-:S06]  /*0da0*/  @P4 FMUL R47, R47, 0.25 ;  /* 0x3e8000002f2f4820 */ /* 0x000fcc0000400000 */
[----:B------:R-:W5:Y:S01]  /*0db0*/  MUFU.RCP R22, R22 ;  /* 0x0000001600167308 */ /* 0x000f620000001000 */
[----:B------:R-:W-:Y:S01]  /*0dc0*/  @!P5 FMUL R47, R47, 16777216 ;  /* 0x4b8000002f2fd820 */ /* 0x000fe20000400000 */
[----:B0-----:R-:W-:Y:S01]  /*0dd0*/  FMUL R57, R73, R48 ;  /* 0x0000003049397220 */ /* 0x001fe20000400000 */
[----:B------:R-:W-:Y:S01]  /*0de0*/  FADD R48, R38, 0.0010000000474974513054 ;  /* 0x3a83126f26307421 */ /* 0x000fe20000000000 */
[----:B------:R-:W-:-:S04]  /*0df0*/  @!P6 FMUL R37, R37, 16777216 ;  /* 0x4b8000002525e820 */ /* 0x000fc80000400000 */
[----:B------:R-:W0:Y:S01]  /*0e00*/  MUFU.RCP R47, R47 ;  /* 0x0000002f002f7308 */ /* 0x000e220000001000 */
[----:B-1----:R-:W-:Y:S01]  /*0e10*/  FSETP.GT.AND P6, PT, R23, 8.50705917302346158658e+37, PT ;  /* 0x7e8000001700780b */ /* 0x002fe20003fc4000 */
[----:B-----5:R-:W-:-:S06]  /*0e20*/  FMUL R38, R22, R37 ;  /* 0x0000002516267220 */ /* 0x020fcc0000400000 */
[----:B------:R-:W1:Y:S01]  /*0e30*/  MUFU.SQRT R48, R48 ;  /* 0x0000003000307308 */ /* 0x000e620000002000 */
[----:B------:R-:W-:Y:S02]  /*0e40*/  FSEL R22, R20, 1, P4 ;  /* 0x3f80000014167808 */ /* 0x000fe40002000000 */
[----:B------:R-:W-:-:S03]  /*0e50*/  FSETP.GEU.AND P4, PT, R23, 1.175494350822287508e-38, PT ;  /* 0x008000001700780b */ /* 0x000fc60003f8e000 */
[----:B------:R-:W-:Y:S01]  /*0e60*/  @!P5 FMUL R22, R22, 16777216 ;  /* 0x4b8000001616d820 */ /* 0x000fe20000400000 */
[----:B------:R-:W-:-:S03]  /*0e70*/  @P6 FMUL R23, R23, 0.25 ;  /* 0x3e80000017176820 */ /* 0x000fc60000400000 */
[----:B0-----:R-:W-:Y:S01]  /*0e80*/  FMUL R37, R47, R22 ;  /* 0x000000162f257220 */ /* 0x001fe20000400000 */
[----:B------:R-:W-:Y:S02]  /*0e90*/  SEL R22, R13, RZ, P3 ;  /* 0x000000ff0d167207 */ /* 0x000fe40001800000 */
[----:B-1----:R-:W-:-:S03]  /*0ea0*/  FSETP.GT.AND P5, PT, R48, 8.50705917302346158658e+37, PT ;  /* 0x7e8000003000780b */ /* 0x002fc60003fa4000 */
[----:B------:R-:W-:Y:S01]  /*0eb0*/  @!P4 FMUL R23, R23, 16777216 ;  /* 0x4b8000001717c820 */ /* 0x000fe20000400000 */
[----:B------:R-:W-:Y:S01]  /*0ec0*/  FADD R22, R22, 0.0010000000474974513054 ;  /* 0x3a83126f16167421 */ /* 0x000fe20000000000 */
[----:B------:R-:W-:Y:S02]  /*0ed0*/  FSEL R74, R20, 1, P6 ;  /* 0x3f800000144a7808 */ /* 0x000fe40003000000 */
[----:B------:R-:W-:Y:S01]  /*0ee0*/  FSETP.GEU.AND P6, PT, R48, 1.175494350822287508e-38, PT ;  /* 0x008000003000780b */ /* 0x000fe20003fce000 */
[----:B------:R0:W1:Y:S01]  /*0ef0*/  MUFU.RCP R13, R23 ;  /* 0x00000017000d7308 */ /* 0x0000620000001000 */
[----:B------:R-:W-:-:S07]  /*0f00*/  SEL R73, R41, RZ, P3 ;  /* 0x000000ff29497207 */ /* 0x000fce0001800000 */
[----:B------:R-:W5:Y:S01]  /*0f10*/  MUFU.SQRT R22, R22 ;  /* 0x0000001600167308 */ /* 0x000f620000002000 */
[----:B------:R-:W-:Y:S01]  /*0f20*/  FADD R73, R73, 0.0010000000474974513054 ;  /* 0x3a83126f49497421 */ /* 0x000fe20000000000 */
[----:B------:R-:W-:Y:S01]  /*0f30*/  @P5 FMUL R48, R48, 0.25 ;  /* 0x3e80000030305820 */ /* 0x000fe20000400000 */
[----:B0-----:R-:W-:Y:S01]  /*0f40*/  SEL R23, R45, RZ, P3 ;  /* 0x000000ff2d177207 */ /* 0x001fe20001800000 */
[----:B------:R-:W-:Y:S02]  /*0f50*/  @!P4 FMUL R74, R74, 16777216 ;  /* 0x4b8000004a4ac820 */ /* 0x000fe40000400000 */
[----:B------:R-:W-:Y:S02]  /*0f60*/  @!P6 FMUL R48, R48, 16777216 ;  /* 0x4b8000003030e820 */ /* 0x000fe40000400000 */
[----:B------:R-:W0:Y:S01]  /*0f70*/  MUFU.SQRT R73, R73 ;  /* 0x0000004900497308 */ /* 0x000e220000002000 */
[----:B-1----:R-:W-:Y:S01]  /*0f80*/  FMUL R13, R13, R74 ;  /* 0x0000004a0d0d7220 */ /* 0x002fe20000400000 */
[----:B------:R-:W-:Y:S01]  /*0f90*/  FADD R23, R23, 0.0010000000474974513054 ;  /* 0x3a83126f17177421 */ /* 0x000fe20000000000 */
[----:B------:R-:W-:-:S05]  /*0fa0*/  FSEL R74, R20, 1, P5 ;  /* 0x3f800000144a7808 */ /* 0x000fca0002800000 */
[----:B------:R-:W1:Y:S01]  /*0fb0*/  MUFU.RCP R41, R48 ;  /* 0x0000003000297308 */ /* 0x000e620000001000 */
[----:B-----5:R-:W-:Y:S01]  /*0fc0*/  FSETP.GT.AND P4, PT, R22, 8.50705917302346158658e+37, PT ;  /* 0x7e8000001600780b */ /* 0x020fe20003f84000 */
[----:B------:R-:W-:Y:S01]  /*0fd0*/  @!P6 FMUL R74, R74, 16777216 ;  /* 0x4b8000004a4ae820 */ /* 0x000fe20000400000 */
[----:B------:R-:W-:Y:S02]  /*0fe0*/  FSETP.GEU.AND P6, PT, R22, 1.175494350822287508e-38, PT ;  /* 0x008000001600780b */ /* 0x000fe40003fce000 */
[----:B------:R-:W-:-:S03]  /*0ff0*/  SEL R45, R46, RZ, P3 ;  /* 0x000000ff2e2d7207 */ /* 0x000fc60001800000 */
[----:B------:R-:W5:Y:S01]  /*1000*/  MUFU.SQRT R23, R23 ;  /* 0x0000001700177308 */ /* 0x000f620000002000 */
[----:B0-----:R-:W-:Y:S01]  /*1010*/  FSETP.GT.AND P5, PT, R73, 8.50705917302346158658e+37, PT ;  /* 0x7e8000004900780b */ /* 0x001fe20003fa4000 */
[----:B------:R-:W-:Y:S01]  /*1020*/  FADD R45, R45, 0.0010000000474974513054 ;  /* 0x3a83126f2d2d7421 */ /* 0x000fe20000000000 */
[----:B------:R-:W-:-:S03]  /*1030*/  FSEL R47, R20, 1, P4 ;  /* 0x3f800000142f7808 */ /* 0x000fc60002000000 */
[----:B------:R-:W-:Y:S01]  /*1040*/  @P4 FMUL R22, R22, 0.25 ;  /* 0x3e80000016164820 */ /* 0x000fe20000400000 */
[----:B-1----:R-:W-:Y:S01]  /*1050*/  FMUL R41, R41, R74 ;  /* 0x0000004a29297220 */ /* 0x002fe20000400000 */
[----:B------:R-:W-:Y:S01]  /*1060*/  FSETP.GEU.AND P4, PT, R73, 1.175494350822287508e-38, PT ;  /* 0x008000004900780b */ /* 0x000fe20003f8e000 */
[----:B------:R-:W0:Y:S01]  /*1070*/  MUFU.SQRT R74, R45 ;  /* 0x0000002d004a7308 */ /* 0x000e220000002000 */
[----:B------:R-:W-:Y:S01]  /*1080*/  @!P6 FMUL R22, R22, 16777216 ;  /* 0x4b8000001616e820 */ /* 0x000fe20000400000 */
[----:B------:R-:W-:Y:S01]  /*1090*/  @!P6 FMUL R47, R47, 16777216 ;  /* 0x4b8000002f2fe820 */ /* 0x000fe20000400000 */
[----:B------:R-:W-:Y:S01]  /*10a0*/  FMUL R56, R56, R75 ;  /* 0x0000004b38387220 */ /* 0x000fe20000400000 */
[----:B-----5:R-:W-:Y:S01]  /*10b0*/  FSETP.GT.AND P6, PT, R23, 8.50705917302346158658e+37, PT ;  /* 0x7e8000001700780b */ /* 0x020fe20003fc4000 */
[----:B------:R-:W-:Y:S01]  /*10c0*/  @P5 FMUL R73, R73, 0.25 ;  /* 0x3e80000049495820 */ /* 0x000fe20000400000 */
[----:B------:R-:W-:-:S06]  /*10d0*/  FSEL R75, R20, 1, P5 ;  /* 0x3f800000144b7808 */ /* 0x000fcc0002800000 */
[----:B------:R-:W-:Y:S01]  /*10e0*/  @!P4 FMUL R73, R73, 16777216 ;  /* 0x4b8000004949c820 */ /* 0x000fe20000400000 */
[----:B------:R-:W-:Y:S01]  /*10f0*/  @!P4 FMUL R75, R75, 16777216 ;  /* 0x4b8000004b4bc820 */ /* 0x000fe20000400000 */
[----:B0-----:R-:W-:Y:S02]  /*1100*/  FSETP.GT.AND P4, PT, R74, 8.50705917302346158658e+37, PT ;  /* 0x7e8000004a00780b */ /* 0x001fe40003f84000 */
[----:B------:R0:W-:Y:S01]  /*1110*/  MUFU.RCP R48, R73 ;  /* 0x0000004900307308 */ /* 0x0001e20000001000 */
[C---:B------:R-:W-:Y:S01]  /*1120*/  FSETP.GEU.AND P5, PT, R23.reuse, 1.175494350822287508e-38, PT ;  /* 0x008000001700780b */ /* 0x040fe20003fae000 */
[----:B------:R-:W-:Y:S01]  /*1130*/  @P6 FMUL R23, R23, 0.25 ;  /* 0x3e80000017176820 */ /* 0x000fe20000400000 */
[----:B0-----:R-:W-:Y:S02]  /*1140*/  FSEL R73, R20, 1, P6 ;  /* 0x3f80000014497808 */ /* 0x001fe40003000000 */
[----:B------:R-:W-:-:S03]  /*1150*/  FSETP.GEU.AND P6, PT, R74, 1.175494350822287508e-38, PT ;  /* 0x008000004a00780b */ /* 0x000fc60003fce000 */
[----:B------:R-:W0:Y:S03]  /*1160*/  MUFU.RCP R22, R22 ;  /* 0x0000001600167308 */ /* 0x000e260000001000 */
[----:B------:R-:W-:Y:S01]  /*1170*/  @P4 FMUL R74, R74, 0.25 ;  /* 0x3e8000004a4a4820 */ /* 0x000fe20000400000 */
[----:B------:R-:W-:-:S06]  /*1180*/  SEL R35, R35, RZ, P2 ;  /* 0x000000ff23237207 */ /* 0x000fcc0001000000 */
[----:B------:R-:W-:Y:S01]  /*1190*/  @!P6 FMUL R74, R74, 16777216 ;  /* 0x4b8000004a4ae820 */ /* 0x000fe20000400000 */
[----:B------:R-:W-:-:S03]  /*11a0*/  FADD R35, R35, 0.0010000000474974513054 ;  /* 0x3a83126f23237421 */ /* 0x000fc60000000000 */
[----:B------:R-:W1:Y:S01]  /*11b0*/  MUFU.RCP R45, R74 ;  /* 0x0000004a002d7308 */ /* 0x000e620000001000 */
[----:B0-----:R-:W-:Y:S01]  /*11c0*/  FMUL R47, R22, R47 ;  /* 0x0000002f162f7220 */ /* 0x001fe20000400000 */
[----:B------:R-:W-:Y:S01]  /*11d0*/  FSEL R22, R20, 1, P4 ;  /* 0x3f80000014167808 */ /* 0x000fe20002000000 */
[----:B------:R-:W-:Y:S01]  /*11e0*/  @!P5 FMUL R23, R23, 16777216 ;  /* 0x4b8000001717d820 */ /* 0x000fe20000400000 */
[----:B------:R-:W-:-:S04]  /*11f0*/  SEL R34, R34, RZ, P2 ;  /* 0x000000ff22227207 */ /* 0x000fc80001000000 */
[----:B------:R-:W0:Y:S01]  /*1200*/  MUFU.SQRT R35, R35 ;  /* 0x0000002300237308 */ /* 0x000e220000002000 */
[----:B------:R-:W-:-:S07]  /*1210*/  @!P6 FMUL R22, R22, 16777216 ;  /* 0x4b8000001616e820 */ /* 0x000fce0000400000 */
[----:B------:R5:W0:Y:S01]  /*1220*/  MUFU.RCP R46, R23 ;  /* 0x00000017002e7308 */ /* 0x000a220000001000 */
[----:B-1----:R-:W-:Y:S01]  /*1230*/  FMUL R45, R45, R22 ;  /* 0x000000162d2d7220 */ /* 0x002fe20000400000 */
[----:B------:R-:W-:Y:S01]  /*1240*/  SEL R22, R32, RZ, P2 ;  /* 0x000000ff20167207 */ /* 0x000fe20001000000 */
[----:B-----5:R-:W-:-:S04]  /*1250*/  FADD R23, R34, 0.0010000000474974513054 ;  /* 0x3a83126f22177421 */ /* 0x020fc80000000000 */
[----:B------:R-:W-:Y:S01]  /*1260*/  FADD R22, R22, 0.0010000000474974513054 ;  /* 0x3a83126f16167421 */ /* 0x000fe20000000000 */
[----:B------:R-:W-:Y:S01]  /*1270*/  @!P5 FMUL R73, R73, 16777216 ;  /* 0x4b8000004949d820 */ /* 0x000fe20000400000 */
[----:B------:R-:W1:Y:S01]  /*1280*/  MUFU.SQRT R23, R23 ;  /* 0x0000001700177308 */ /* 0x000e620000002000 */
[----:B0-----:R-:W-:Y:S01]  /*1290*/  FSETP.GT.AND P5, PT, R35, 8.50705917302346158658e+37, PT ;  /* 0x7e8000002300780b */ /* 0x001fe20003fa4000 */
[----:B------:R-:W-:Y:S01]  /*12a0*/  IMAD.HI R32, R15, 0x6f74ae27, RZ ;  /* 0x6f74ae270f207827 */ /* 0x000fe200078e02ff */
[----:B------:R-:W-:Y:S02]  /*12b0*/  FSETP.GEU.AND P4, PT, R35, 1.175494350822287508e-38, PT ;  /* 0x008000002300780b */ /* 0x000fe40003f8e000 */
[----:B------:R-:W-:-:S03]  /*12c0*/  SEL R34, R33, RZ, P2 ;  /* 0x000000ff21227207 */ /* 0x000fc60001000000 */
[----:B------:R-:W0:Y:S01]  /*12d0*/  MUFU.SQRT R22, R22 ;  /* 0x0000001600167308 */ /* 0x000e220000002000 */
[----:B------:R-:W-:Y:S01]  /*12e0*/  FMUL R46, R46, R73 ;  /* 0x000000492e2e7220 */ /* 0x000fe20000400000 */
[----:B------:R-:W-:Y:S01]  /*12f0*/  SHF.R.U32.HI R73, RZ, 0x1f, R32 ;  /* 0x0000001fff497819 */ /* 0x000fe20000011620 */
[----:B------:R-:W-:Y:S01]  /*1300*/  FADD R34, R34, 0.0010000000474974513054 ;  /* 0x3a83126f22227421 */ /* 0x000fe20000000000 */
[----:B------:R-:W-:Y:S02]  /*1310*/  FSEL R33, R20, 1, P5 ;  /* 0x3f80000014217808 */ /* 0x000fe40002800000 */
[----:B-1----:R-:W-:Y:S01]  /*1320*/  FSETP.GT.AND P6, PT, R23, 8.50705917302346158658e+37, PT ;  /* 0x7e8000001700780b */ /* 0x002fe20003fc4000 */
[----:B------:R-:W-:Y:S01]  /*1330*/  @P5 FMUL R35, R35, 0.25 ;  /* 0x3e80000023235820 */ /* 0x000fe20000400000 */
[----:B------:R-:W-:Y:S01]  /*1340*/  LEA.HI.SX32 R32, R32, R73, 0x10 ;  /* 0x0000004920207211 */ /* 0x000fe200078f82ff */
[----:B------:R-:W-:Y:S01]  /*1350*/  IMAD R73, R24, -0x310, R15 ;  /* 0xfffffcf018497824 */ /* 0x000fe200078e020f */
[----:B------:R-:W1:Y:S01]  /*1360*/  MUFU.SQRT R76, R34 ;  /* 0x00000022004c7308 */ /* 0x000e620000002000 */
[----:B------:R-:W-:Y:S01]  /*1370*/  FSETP.GEU.AND P5, PT, R23, 1.175494350822287508e-38, PT ;  /* 0x008000001700780b */ /* 0x000fe20003fae000 */
[----:B------:R-:W-:Y:S01]  /*1380*/  @!P4 FMUL R35, R35, 16777216 ;  /* 0x4b8000002323c820 */ /* 0x000fe20000400000 */
[----:B------:R-:W-:-:S02]  /*1390*/  VIADD R25, R25, 0xffffffa0 ;  /* 0xffffffa019197836 */ /* 0x000fc40000000000 */
[----:B------:R-:W-:Y:S01]  /*13a0*/  @!P4 FMUL R33, R33, 16777216 ;  /* 0x4b8000002121c820 */ /* 0x000fe20000400000 */
[----:B------:R-:W-:Y:S01]  /*13b0*/  IMAD R24, R32, 0x12600, R73 ;  /* 0x0001260020187824 */ /* 0x000fe200078e0249 */
[----:B0-----:R-:W-:-:S03]  /*13c0*/  FSETP.GT.AND P4, PT, R22, 8.50705917302346158658e+37, PT ;  /* 0x7e8000001600780b */ /* 0x001fc60003f84000 */
[----:B------:R-:W-:Y:S01]  /*13d0*/  IMAD R73, R25, 0x310, R24 ;  /* 0x0000031019497824 */ /* 0x000fe200078e0218 */
[----:B------:R-:W-:Y:S01]  /*13e0*/  FSEL R24, R20, 1, P6 ;  /* 0x3f80000014187808 */ /* 0x000fe20003000000 */
[----:B------:R0:W5:Y:S01]  /*13f0*/  MUFU.RCP R74, R35 ;  /* 0x00000023004a7308 */ /* 0x0001620000001000 */
[----:B------:R-:W-:-:S03]  /*1400*/  @P6 FMUL R23, R23, 0.25 ;  /* 0x3e80000017176820 */ /* 0x000fc60000400000 */
[----:B------:R-:W-:Y:S01]  /*1410*/  @!P5 FMUL R24, R24, 16777216 ;  /* 0x4b8000001818d820 */ /* 0x000fe20000400000 */
[----:B------:R-:W-:Y:S01]  /*1420*/  @!P5 FMUL R23, R23, 16777216 ;  /* 0x4b8000001717d820 */ /* 0x000fe20000400000 */
[----:B-1----:R-:W-:Y:S02]  /*1430*/  FSETP.GT.AND P5, PT, R76, 8.50705917302346158658e+37, PT ;  /* 0x7e8000004c00780b */ /* 0x002fe40003fa4000 */
[C---:B------:R-:W-:Y:S01]  /*1440*/  FSETP.GEU.AND P6, PT, R22.reuse, 1.175494350822287508e-38, PT ;  /* 0x008000001600780b */ /* 0x040fe20003fce000 */
[----:B------:R-:W-:Y:S01]  /*1450*/  @P4 FMUL R22, R22, 0.25 ;  /* 0x3e80000016164820 */ /* 0x000fe20000400000 */
[----:B0-----:R-:W-:Y:S02]  /*1460*/  FSEL R35, R20, 1, P4 ;  /* 0x3f80000014237808 */ /* 0x001fe40002000000 */
[----:B------:R-:W-:Y:S01]  /*1470*/  FSETP.GEU.AND P4, PT, R76, 1.175494350822287508e-38, PT ;  /* 0x008000004c00780b */ /* 0x000fe20003f8e000 */
[----:B------:R-:W-:Y:S01]  /*1480*/  FMUL R48, R48, R75 ;  /* 0x0000004b30307220 */ /* 0x000fe20000400000 */
[----:B------:R-:W0:Y:S01]  /*1490*/  MUFU.RCP R23, R23 ;  /* 0x0000001700177308 */ /* 0x000e220000001000 */
[----:B-----5:R-:W-:-:S02]  /*14a0*/  FMUL R33, R74, R33 ;  /* 0x000000214a217220 */ /* 0x020fc40000400000 */
[----:B------:R-:W1:Y:S02]  /*14b0*/  LDC.64 R74, c[0x0][0x210] ;  /* 0x00008400ff4a7b82 */ /* 0x000e640000000a00 */
[----:B------:R-:W-:Y:S01]  /*14c0*/  @P5 FMUL R76, R76, 0.25 ;  /* 0x3e8000004c4c5820 */ /* 0x000fe20000400000 */
[----:B------:R-:W-:Y:S02]  /*14d0*/  IMAD R25, R32, -0x24c00, R15 ;  /* 0xfffdb40020197824 */ /* 0x000fe400078e020f */
[----:B------:R-:W-:-:S03]  /*14e0*/  @!P6 FMUL R22, R22, 16777216 ;  /* 0x4b8000001616e820 */ /* 0x000fc60000400000 */
[----:B------:R-:W-:Y:S01]  /*14f0*/  @!P4 FMUL R76, R76, 16777216 ;  /* 0x4b8000004c4cc820 */ /* 0x000fe20000400000 */
[----:B------:R-:W-:Y:S02]  /*1500*/  IMAD R25, R32, 0x12600, R25 ;  /* 0x0001260020197824 */ /* 0x000fe400078e0219 */
[----:B------:R-:W5:Y:S01]  /*1510*/  MUFU.RCP R22, R22 ;  /* 0x0000001600167308 */ /* 0x000f620000001000 */
[----:B0-----:R-:W-:-:S07]  /*1520*/  FMUL R34, R23, R24 ;  /* 0x0000001817227220 */ /* 0x001fce0000400000 */
[----:B------:R-:W0:Y:S01]  /*1530*/  MUFU.RCP R32, R76 ;  /* 0x0000004c00207308 */ /* 0x000e220000001000 */
[----:B------:R-:W-:Y:S01]  /*1540*/  FSEL R23, R20, 1, P5 ;  /* 0x3f80000014177808 */ /* 0x000fe20002800000 */
[----:B------:R-:W-:-:S04]  /*1550*/  @!P6 FMUL R35, R35, 16777216 ;  /* 0x4b8000002323e820 */ /* 0x000fc80000400000 */
[----:B------:R-:W-:Y:S01]  /*1560*/  @!P4 FMUL R23, R23, 16777216 ;  /* 0x4b8000001717c820 */ /* 0x000fe20000400000 */
[----:B-1----:R-:W-:-:S04]  /*1570*/  IMAD.WIDE R24, R25, 0x4, R74 ;  /* 0x0000000419187825 */ /* 0x002fc800078e024a */
[----:B-----5:R-:W-:Y:S01]  /*1580*/  FMUL R35, R22, R35 ;  /* 0x0000002316237220 */ /* 0x020fe20000400000 */
[----:B------:R-:W-:Y:S01]  /*1590*/  IMAD.WIDE R74, R21, 0x4, R74 ;  /* 0x00000004154a7825 */ /* 0x000fe200078e024a */
[----:B------:R-:W-:-:S03]  /*15a0*/  CS2R R20, SRZ ;  /* 0x0000000000147805 */ /* 0x000fc6000001ff00 */
[----:B0-----:R-:W-:Y:S01]  /*15b0*/  FMUL R32, R32, R23 ;  /* 0x0000001720207220 */ /* 0x001fe20000400000 */
[----:B------:R-:W-:-:S06]  /*15c0*/  CS2R R22, SRZ ;  /* 0x0000000000167805 */ /* 0x000fcc000001ff00 */
[----:B------:R0:W5:Y:S01]  /*15d0*/  @!P0 LDG.E.128 R20, desc[UR4][R74.64] ;  /* 0x000000044a148981 */ /* 0x000162000c1e1d00 */
[----:B----4-:R-:W-:Y:S02]  /*15e0*/  SEL R64, R64, RZ, !P0 ;  /* 0x000000ff40407207 */ /* 0x010fe40004000000 */
[----:B------:R-:W-:Y:S01]  /*15f0*/  SEL R65, R65, RZ, !P0 ;  /* 0x000000ff41417207 */ /* 0x000fe20004000000 */
[----:B0-----:R-:W0:Y:S01]  /*1600*/  LDC.64 R74, c[0x0][0x238] ;  /* 0x00008e00ff4a7b82 */ /* 0x001e220000000a00 */
[----:B-----5:R-:W-:Y:S02]  /*1610*/  SEL R23, R23, RZ, !P0 ;  /* 0x000000ff17177207 */ /* 0x020fe40004000000 */
[----:B------:R-:W-:-:S03]  /*1620*/  SEL R22, R22, RZ, !P0 ;  /* 0x000000ff16167207 */ /* 0x000fc60004000000 */
[----:B------:R-:W-:Y:S01]  /*1630*/  FADD R64, R23, -R64 ;  /* 0x8000004017407221 */ /* 0x000fe20000000000 */
[----:B------:R-:W-:Y:S02]  /*1640*/  SEL R23, R68, RZ, !P0 ;  /* 0x000000ff44177207 */ /* 0x000fe40004000000 */
[----:B------:R-:W-:Y:S02]  /*1650*/  SEL R20, R20, RZ, !P0 ;  /* 0x000000ff14147207 */ /* 0x000fe40004000000 */
[----:B------:R-:W-:Y:S02]  /*1660*/  SEL R21, R21, RZ, !P0 ;  /* 0x000000ff15157207 */ /* 0x000fe40004000000 */
[----:B------:R-:W-:Y:S01]  /*1670*/  SEL R68, R66, RZ, !P0 ;  /* 0x000000ff42447207 */ /* 0x000fe20004000000 */
[----:B------:R-:W-:Y:S01]  /*1680*/  FADD R66, R22, -R23 ;  /* 0x8000001716427221 */ /* 0x000fe20000000000 */
[----:B------:R-:W-:Y:S01]  /*1690*/  FADD R65, R20, -R65 ;  /* 0x8000004114417221 */ /* 0x000fe20000000000 */
[----:B------:R-:W-:-:S02]  /*16a0*/  CS2R R22, SRZ ;  /* 0x0000000000167805 */ /* 0x000fc4000001ff00 */
[----:B------:R-:W-:Y:S01]  /*16b0*/  FADD R68, R21, -R68 ;  /* 0x8000004415447221 */ /* 0x000fe20000000000 */
[----:B------:R-:W-:-:S06]  /*16c0*/  CS2R R20, SRZ ;  /* 0x0000000000147805 */ /* 0x000fcc000001ff00 */
[----:B------:R0:W4:Y:S01]  /*16d0*/  @!P1 LDG.E.128 R20, desc[UR4][R24.64] ;  /* 0x0000000418149981 */ /* 0x000122000c1e1d00 */
[----:B------:R-:W-:Y:S02]  /*16e0*/  SEL R76, R69, RZ, !P1 ;  /* 0x000000ff454c7207 */ /* 0x000fe40004800000 */
[----:B------:R-:W-:Y:S02]  /*16f0*/  SEL R70, R70, RZ, !P1 ;  /* 0x000000ff46467207 */ /* 0x000fe40004800000 */
[----:B------:R-:W-:Y:S02]  /*1700*/  SEL R67, R67, RZ, !P1 ;  /* 0x000000ff43437207 */ /* 0x000fe40004800000 */
[----:B------:R-:W-:Y:S01]  /*1710*/  SEL R69, R71, RZ, !P1 ;  /* 0x000000ff47457207 */ /* 0x000fe20004800000 */
[----:B0-----:R-:W-:Y:S01]  /*1720*/  IMAD.WIDE R24, R73, 0x4, R74 ;  /* 0x0000000449187825 */ /* 0x001fe200078e024a */
[----:B----4-:R-:W-:Y:S02]  /*1730*/  SEL R23, R23, RZ, !P1 ;  /* 0x000000ff17177207 */ /* 0x010fe40004800000 */
[----:B------:R-:W-:-:S02]  /*1740*/  SEL R22, R22, RZ, !P1 ;  /* 0x000000ff16167207 */ /* 0x000fc40004800000 */
[----:B------:R-:W-:Y:S02]  /*1750*/  SEL R20, R20, RZ, !P1 ;  /* 0x000000ff14147207 */ /* 0x000fe40004800000 */
[----:B------:R-:W-:Y:S01]  /*1760*/  SEL R21, R21, RZ, !P1 ;  /* 0x000000ff15157207 */ /* 0x000fe20004800000 */
[----:B------:R-:W-:Y:S01]  /*1770*/  FADD R70, R23, -R70 ;  /* 0x8000004617467221 */ /* 0x000fe20000000000 */
[----:B------:R-:W-:Y:S01]  /*1780*/  FADD R67, R22, -R67 ;  /* 0x8000004316437221 */ /* 0x000fe20000000000 */
[----:B------:R-:W-:Y:S01]  /*1790*/  FADD R69, R20, -R69 ;  /* 0x8000004514457221 */ /* 0x000fe20000000000 */
[----:B------:R-:W-:Y:S01]  /*17a0*/  CS2R R22, SRZ ;  /* 0x0000000000167805 */ /* 0x000fe2000001ff00 */
[----:B------:R-:W-:Y:S01]  /*17b0*/  FADD R76, R21, -R76 ;  /* 0x8000004c154c7221 */ /* 0x000fe20000000000 */
[----:B------:R-:W-:-:S06]  /*17c0*/  CS2R R20, SRZ ;  /* 0x0000000000147805 */ /* 0x000fcc000001ff00 */
[----:B------:R0:W4:Y:S01]  /*17d0*/  @P3 LDG.E.128 R20, desc[UR4][R24.64] ;  /* 0x0000000418143981 */ /* 0x000122000c1e1d00 */
[----:B---3--:R-:W-:Y:S02]  /*17e0*/  SEL R71, R26, RZ, P3 ;  /* 0x000000ff1a477207 */ /* 0x008fe40001800000 */
[----:B------:R-:W-:Y:S01]  /*17f0*/  SEL R26, R27, RZ, P3 ;  /* 0x000000ff1b1a7207 */ /* 0x000fe20001800000 */
[----:B------:R-:W-:Y:S01]  /*1800*/  IMAD.WIDE R72, R72, 0x4, R74 ;  /* 0x0000000448487825 */ /* 0x000fe200078e024a */
[----:B0-----:R-:W-:-:S03]  /*1810*/  CS2R R24, SRZ ;  /* 0x0000000000187805 */ /* 0x001fc6000001ff00 */
[----:B------:R-:W-:Y:S01]  /*1820*/  FMUL R41, R41, R64 ;  /* 0x0000004029297220 */ /* 0x000fe20000400000 */
[----:B------:R-:W-:Y:S01]  /*1830*/  SEL R64, R61, RZ, !P0 ;  /* 0x000000ff3d407207 */ /* 0x000fe20004000000 */
[----:B------:R-:W-:Y:S01]  /*1840*/  FMUL R13, R13, R66 ;  /* 0x000000420d0d7220 */ /* 0x000fe20000400000 */
[----:B------:R-:W-:Y:S02]  /*1850*/  SEL R60, R60, RZ, !P0 ;  /* 0x000000ff3c3c7207 */ /* 0x000fe40004000000 */
[----:B----4-:R-:W-:-:S05]  /*1860*/  SEL R21, R21, RZ, P3 ;  /* 0x000000ff15157207 */ /* 0x010fca0001800000 */
[----:B------:R-:W-:Y:S01]  /*1870*/  FADD R21, R21, -R26 ;  /* 0x8000001a15157221 */ /* 0x000fe20000000000 */
[----:B------:R-:W-:-:S06]  /*1880*/  CS2R R26, SRZ ;  /* 0x00000000001a7805 */ /* 0x000fcc000001ff00 */
[----:B------:R-:W3:Y:S01]  /*1890*/  @P2 LDG.E.128 R24, desc[UR4][R72.64] ;  /* 0x0000000448182981 */ /* 0x000ee2000c1e1d00 */
[----:B------:R-:W-:Y:S02]  /*18a0*/  SEL R20, R20, RZ, P3 ;  /* 0x000000ff14147207 */ /* 0x000fe40001800000 */
[----:B------:R-:W-:Y:S01]  /*18b0*/  SEL R61, R59, RZ, !P0 ;  /* 0x000000ff3b3d7207 */ /* 0x000fe20004000000 */
[----:B------:R-:W-:Y:S01]  /*18c0*/  FMUL R37, R37, R68 ;  /* 0x0000004425257220 */ /* 0x000fe20000400000 */
[----:B------:R-:W-:Y:S01]  /*18d0*/  SEL R58, R58, RZ, !P0 ;  /* 0x000000ff3a3a7207 */ /* 0x000fe20004000000 */
[----:B------:R-:W-:Y:S01]  /*18e0*/  FADD R20, R20, -R71 ;  /* 0x8000004714147221 */ /* 0x000fe20000000000 */
[----:B------:R-:W-:Y:S02]  /*18f0*/  SEL R71, R62, RZ, !P0 ;  /* 0x000000ff3e477207 */ /* 0x000fe40004000000 */
[----:B------:R-:W-:Y:S01]  /*1900*/  SEL R59, R2, RZ, !P0 ;  /* 0x000000ff023b7207 */ /* 0x000fe20004000000 */
[----:B------:R-:W-:Y:S01]  /*1910*/  FMUL R38, R38, R65 ;  /* 0x0000004126267220 */ /* 0x000fe20000400000 */
[----:B------:R-:W-:-:S02]  /*1920*/  SEL R63, R63, RZ, !P0 ;  /* 0x000000ff3f3f7207 */ /* 0x000fc40004000000 */
[----:B------:R-:W-:Y:S01]  /*1930*/  SEL R62, R0, RZ, !P0 ;  /* 0x000000ff003e7207 */ /* 0x000fe20004000000 */
[----:B------:R-:W-:Y:S01]  /*1940*/  FFMA R2, R60, R13, R61 ;  /* 0x0000000d3c027223 */ /* 0x000fe2000000003d */
[----:B------:R-:W-:Y:S01]  /*1950*/  FFMA R13, R58, R37, R59 ;  /* 0x000000253a0d7223 */ /* 0x000fe2000000003b */
[----:B------:R-:W-:Y:S02]  /*1960*/  SEL R53, R53, RZ, !P1 ;  /* 0x000000ff35357207 */ /* 0x000fe40004800000 */
[----:B------:R-:W-:Y:S01]  /*1970*/  FFMA R37, R63, R38, R62 ;  /* 0x000000263f257223 */ /* 0x000fe2000000003e */
[----:B------:R-:W-:Y:S01]  /*1980*/  SEL R38, R11, RZ, !P1 ;  /* 0x000000ff0b267207 */ /* 0x000fe20004800000 */
[----:B------:R-:W-:Y:S01]  /*1990*/  FMUL R11, R57, R70 ;  /* 0x00000046390b7220 */ /* 0x000fe20000400000 */
[----:B------:R-:W-:Y:S01]  /*19a0*/  FFMA R0, R64, R41, R71 ;  /* 0x0000002940007223 */ /* 0x000fe20000000047 */
[----:B------:R-:W-:Y:S02]  /*19b0*/  SEL R41, R23, RZ, P3 ;  /* 0x000000ff17297207 */ /* 0x000fe40001800000 */
[----:B------:R-:W-:Y:S01]  /*19c0*/  FFMA R11, R38, R11, R53 ;  /* 0x0000000b260b7223 */ /* 0x000fe20000000035 */
[----:B------:R-:W-:-:S02]  /*19d0*/  SEL R38, R22, RZ, P3 ;  /* 0x000000ff16267207 */ /* 0x000fc40001800000 */
[----:B------:R-:W-:Y:S02]  /*19e0*/  SEL R5, R5, RZ, P3 ;  /* 0x000000ff05057207 */ /* 0x000fe40001800000 */
[----:B------:R-:W-:Y:S01]  /*19f0*/  SEL R4, R4, RZ, P3 ;  /* 0x000000ff04047207 */ /* 0x000fe20001800000 */
[----:B------:R-:W-:Y:S01]  /*1a00*/  FMUL R55, R55, R76 ;  /* 0x0000004c37377220 */ /* 0x000fe20000400000 */
[----:B------:R-:W-:Y:S02]  /*1a10*/  SEL R50, R50, RZ, !P1 ;  /* 0x000000ff32327207 */ /* 0x000fe40004800000 */
[----:B------:R-:W-:Y:S01]  /*1a20*/  SEL R23, R14, RZ, !P1 ;  /* 0x000000ff0e177207 */ /* 0x000fe20004800000 */
[----:B------:R-:W-:Y:S01]  /*1a30*/  FADD R5, R38, -R5 ;  /* 0x8000000526057221 */ /* 0x000fe20000000000 */
[----:B------:R-:W-:Y:S01]  /*1a40*/  FADD R4, R41, -R4 ;  /* 0x8000000429047221 */ /* 0x000fe20000000000 */
[----:B------:R-:W-:Y:S01]  /*1a50*/  SEL R38, R43, RZ, P3 ;  /* 0x000000ff2b267207 */ /* 0x000fe20001800000 */
[----:B------:R-:W-:Y:S01]  /*1a60*/  FMUL R21, R48, R21 ;  /* 0x0000001530157220 */ /* 0x000fe20000400000 */
[----:B------:R-:W-:Y:S01]  /*1a70*/  SEL R41, R36, RZ, P3 ;  /* 0x000000ff24297207 */ /* 0x000fe20001800000 */
[----:B------:R-:W-:Y:S01]  /*1a80*/  FFMA R14, R50, R55, R23 ;  /* 0x00000037320e7223 */ /* 0x000fe20000000017 */
        /* <DEDUP_REMOVED lines=8> */
[----:B------:R-:W-:-:S02]  /*1b10*/  SEL R42, R42, RZ, P3 ;  /* 0x000000ff2a2a7207 */ /* 0x000fc40001800000 */
[----:B------:R-:W-:Y:S01]  /*1b20*/  SEL R8, R12, RZ, P2 ;  /* 0x000000ff0c087207 */ /* 0x000fe20001000000 */
[----:B------:R-:W-:Y:S01]  /*1b30*/  FMUL R56, R56, R69 ;  /* 0x0000004538387220 */ /* 0x000fe20000400000 */
[----:B------:R-:W-:Y:S01]  /*1b40*/  SEL R49, R49, RZ, !P1 ;  /* 0x000000ff31317207 */ /* 0x000fe20004800000 */
[----:B------:R-:W-:Y:S01]  /*1b50*/  FMUL R54, R54, R67 ;  /* 0x0000004336367220 */ /* 0x000fe20000400000 */
[----:B------:R-:W-:Y:S02]  /*1b60*/  SEL R51, R51, RZ, !P1 ;  /* 0x000000ff33337207 */ /* 0x000fe40004800000 */
[----:B------:R-:W-:Y:S02]  /*1b70*/  SEL R52, R52, RZ, !P1 ;  /* 0x000000ff34347207 */ /* 0x000fe40004800000 */
[----:B------:R-:W-:Y:S02]  /*1b80*/  SEL R22, R6, RZ, !P1 ;  /* 0x000000ff06167207 */ /* 0x000fe40004800000 */
[----:B------:R-:W-:-:S02]  /*1b90*/  SEL R29, R29, RZ, P2 ;  /* 0x000000ff1d1d7207 */ /* 0x000fc40001000000 */
[----:B------:R-:W-:Y:S01]  /*1ba0*/  SEL R23, R9, RZ, P2 ;  /* 0x000000ff09177207 */ /* 0x000fe20001000000 */
[----:B------:R-:W-:Y:S01]  /*1bb0*/  FMUL R45, R45, R4 ;  /* 0x000000042d2d7220 */ /* 0x000fe20000400000 */
[----:B------:R-:W-:Y:S01]  /*1bc0*/  FFMA R20, R42, R5, R43 ;  /* 0x000000052a147223 */ /* 0x000fe2000000002b */
[----:B------:R-:W-:Y:S01]  /*1bd0*/  SEL R36, R19, RZ, P2 ;  /* 0x000000ff13247207 */ /* 0x000fe20001000000 */
[----:B------:R-:W-:Y:S01]  /*1be0*/  FFMA R6, R51, R54, R52 ;  /* 0x0000003633067223 */ /* 0x000fe20000000034 */
[----:B------:R-:W-:Y:S01]  /*1bf0*/  FFMA R22, R49, R56, R22 ;  /* 0x0000003831167223 */ /* 0x000fe20000000016 */
[----:B------:R-:W0:Y:S01]  /*1c00*/  LDC.64 R4, c[0x0][0x260] ;  /* 0x00009800ff047b82 */ /* 0x000e220000000a00 */
[----:B------:R-:W-:Y:S02]  /*1c10*/  SEL R39, R39, RZ, P3 ;  /* 0x000000ff27277207 */ /* 0x000fe40001800000 */
[----:B--2---:R-:W-:Y:S02]  /*1c20*/  SEL R31, R31, RZ, P2 ;  /* 0x000000ff1f1f7207 */ /* 0x004fe40001000000 */
[----:B------:R-:W-:-:S02]  /*1c30*/  SEL R30, R30, RZ, P2 ;  /* 0x000000ff1e1e7207 */ /* 0x000fc40001000000 */
[----:B------:R-:W-:Y:S02]  /*1c40*/  SEL R16, R16, RZ, P2 ;  /* 0x000000ff10107207 */ /* 0x000fe40001000000 */
[----:B------:R-:W-:Y:S01]  /*1c50*/  SEL R17, R17, RZ, P2 ;  /* 0x000000ff11117207 */ /* 0x000fe20001000000 */
[----:B------:R-:W-:Y:S01]  /*1c60*/  FFMA R45, R38, R45, R39 ;  /* 0x0000002d262d7223 */ /* 0x000fe20000000027 */
[----:B------:R-:W-:Y:S02]  /*1c70*/  SEL R10, R10, RZ, P2 ;  /* 0x000000ff0a0a7207 */ /* 0x000fe40001000000 */
[----:B------:R-:W-:Y:S02]  /*1c80*/  FSETP.GEU.AND P5, PT, R22, RZ, PT ;  /* 0x000000ff1600720b */ /* 0x000fe40003fae000 */
[----:B------:R-:W-:Y:S02]  /*1c90*/  FSETP.GEU.AND P6, PT, R14, RZ, PT ;  /* 0x000000ff0e00720b */ /* 0x000fe40003fce000 */
[----:B------:R-:W-:-:S02]  /*1ca0*/  FSETP.GEU.AND P3, PT, R11, RZ, PT ;  /* 0x000000ff0b00720b */ /* 0x000fc40003f6e000 */
[----:B------:R-:W-:Y:S01]  /*1cb0*/  FSETP.GEU.AND P4, PT, R7, RZ, PT ;  /* 0x000000ff0700720b */ /* 0x000fe20003f8e000 */
[----:B0-----:R-:W-:Y:S01]  /*1cc0*/  IMAD.WIDE R4, R15, 0x4, R4 ;  /* 0x000000040f047825 */ /* 0x001fe200078e0204 */
[----:B---3--:R-:W-:Y:S02]  /*1cd0*/  SEL R25, R25, RZ, P2 ;  /* 0x000000ff19197207 */ /* 0x008fe40001000000 */
[----:B------:R-:W-:Y:S02]  /*1ce0*/  SEL R24, R24, RZ, P2 ;  /* 0x000000ff18187207 */ /* 0x000fe40001000000 */
[----:B------:R-:W-:Y:S01]  /*1cf0*/  SEL R26, R26, RZ, P2 ;  /* 0x000000ff1a1a7207 */ /* 0x000fe20001000000 */
[----:B------:R-:W-:Y:S01]  /*1d00*/  FADD R9, R25, -R8 ;  /* 0x8000000819097221 */ /* 0x000fe20000000000 */
[----:B------:R-:W-:Y:S01]  /*1d10*/  SEL R27, R27, RZ, P2 ;  /* 0x000000ff1b1b7207 */ /* 0x000fe20001000000 */
[----:B------:R-:W-:Y:S02]  /*1d20*/  FADD R8, R24, -R23 ;  /* 0x8000001718087221 */ /* 0x000fe40000000000 */
[----:B------:R-:W-:Y:S01]  /*1d30*/  FADD R12, R26, -R29 ;  /* 0x8000001d1a0c7221 */ /* 0x000fe20000000000 */
[----:B------:R-:W-:Y:S01]  /*1d40*/  SEL R25, R18, RZ, P2 ;  /* 0x000000ff12197207 */ /* 0x000fe20001000000 */
[----:B------:R-:W-:Y:S01]  /*1d50*/  FADD R19, R27, -R36 ;  /* 0x800000241b137221 */ /* 0x000fe20000000000 */
[----:B------:R-:W-:Y:S01]  /*1d60*/  SEL R23, R28, RZ, P2 ;  /* 0x000000ff1c177207 */ /* 0x000fe20001000000 */
[----:B------:R-:W-:Y:S01]  /*1d70*/  FMUL R12, R35, R12 ;  /* 0x0000000c230c7220 */ /* 0x000fe20000400000 */
[----:B------:R-:W-:Y:S01]  /*1d80*/  SEL R18, R3, RZ, P2 ;  /* 0x000000ff03127207 */ /* 0x000fe20001000000 */
[----:B------:R-:W-:Y:S01]  /*1d90*/  FMUL R9, R34, R9 ;  /* 0x0000000922097220 */ /* 0x000fe20000400000 */
[----:B------:R-:W-:Y:S01]  /*1da0*/  FMUL R8, R33, R8 ;  /* 0x0000000821087220 */ /* 0x000fe20000400000 */
[----:B------:R-:W-:Y:S01]  /*1db0*/  FSETP.GEU.AND P2, PT, R6, RZ, PT ;  /* 0x000000ff0600720b */ /* 0x000fe20003f4e000 */
[----:B------:R-:W-:Y:S01]  /*1dc0*/  FMUL R19, R32, R19 ;  /* 0x0000001320137220 */ /* 0x000fe20000400000 */
[----:B------:R-:W-:Y:S01]  /*1dd0*/  FFMA R9, R30, R9, R17 ;  /* 0x000000091e097223 */ /* 0x000fe20000000011 */
[----:B------:R-:W-:Y:S01]  /*1de0*/  FFMA R8, R31, R8, R16 ;  /* 0x000000081f087223 */ /* 0x000fe20000000010 */
[----:B------:R-:W-:Y:S01]  /*1df0*/  FFMA R12, R23, R12, R18 ;  /* 0x0000000c170c7223 */ /* 0x000fe20000000012 */
[----:B------:R-:W-:-:S02]  /*1e00*/  FSEL R16, R22, RZ, P5 ;  /* 0x000000ff16107208 */ /* 0x000fc40002800000 */
[----:B------:R-:W-:Y:S02]  /*1e10*/  FSEL R17, R14, RZ, P6 ;  /* 0x000000ff0e117208 */ /* 0x000fe40003000000 */
[----:B------:R-:W-:Y:S02]  /*1e20*/  FSEL R18, R6, RZ, P2 ;  /* 0x000000ff06127208 */ /* 0x000fe40001000000 */
[----:B------:R-:W-:Y:S02]  /*1e30*/  FSETP.GEU.AND P5, PT, R21, RZ, PT ;  /* 0x000000ff1500720b */ /* 0x000fe40003fae000 */
[----:B------:R-:W-:Y:S02]  /*1e40*/  FSETP.GEU.AND P6, PT, R20, RZ, PT ;  /* 0x000000ff1400720b */ /* 0x000fe40003fce000 */
[----:B------:R-:W-:Y:S01]  /*1e50*/  FSETP.GEU.AND P2, PT, R45, RZ, PT ;  /* 0x000000ff2d00720b */ /* 0x000fe20003f4e000 */
[----:B------:R-:W-:Y:S01]  /*1e60*/  FFMA R10, R25, R19, R10 ;  /* 0x00000013190a7223 */ /* 0x000fe2000000000a */
[----:B------:R-:W-:-:S02]  /*1e70*/  FSEL R19, R11, RZ, P3 ;  /* 0x000000ff0b137208 */ /* 0x000fc40001800000 */
[----:B------:R-:W-:Y:S02]  /*1e80*/  @P1 FSEL R16, R7, RZ, P4 ;  /* 0x000000ff07101208 */ /* 0x000fe40002000000 */
[----:B------:R-:W-:Y:S02]  /*1e90*/  @P1 FSEL R17, R21, RZ, P5 ;  /* 0x000000ff15111208 */ /* 0x000fe40002800000 */
[----:B------:R-:W-:Y:S02]  /*1ea0*/  @P1 FSEL R18, R20, RZ, P6 ;  /* 0x000000ff14121208 */ /* 0x000fe40003000000 */
[----:B------:R-:W-:Y:S02]  /*1eb0*/  @P1 FSEL R19, R45, RZ, P2 ;  /* 0x000000ff2d131208 */ /* 0x000fe40001000000 */
[----:B------:R-:W-:Y:S02]  /*1ec0*/  FSETP.GEU.AND P1, PT, R37, RZ, PT ;  /* 0x000000ff2500720b */ /* 0x000fe40003f2e000 */
[----:B------:R-:W-:-:S02]  /*1ed0*/  FSETP.GEU.AND P6, PT, R13, RZ, PT ;  /* 0x000000ff0d00720b */ /* 0x000fc40003fce000 */
[----:B------:R-:W-:Y:S02]  /*1ee0*/  FSETP.GEU.AND P5, PT, R2, RZ, PT ;  /* 0x000000ff0200720b */ /* 0x000fe40003fae000 */
[----:B------:R-:W-:Y:S02]  /*1ef0*/  FSETP.GEU.AND P4, PT, R0, RZ, PT ;  /* 0x000000ff0000720b */ /* 0x000fe40003f8e000 */
[----:B------:R-:W-:Y:S02]  /*1f00*/  FSEL R20, R37, RZ, P1 ;  /* 0x000000ff25147208 */ /* 0x000fe40000800000 */
[----:B------:R-:W-:Y:S02]  /*1f10*/  FSEL R21, R13, RZ, P6 ;  /* 0x000000ff0d157208 */ /* 0x000fe40003000000 */
[----:B------:R-:W-:Y:S02]  /*1f20*/  FSETP.GEU.AND P3, PT, R8, RZ, PT ;  /* 0x000000ff0800720b */ /* 0x000fe40003f6e000 */
[----:B------:R-:W-:-:S02]  /*1f30*/  FSETP.GEU.AND P2, PT, R9, RZ, PT ;  /* 0x000000ff0900720b */ /* 0x000fc40003f4e000 */
[----:B------:R-:W-:Y:S02]  /*1f40*/  FSETP.GEU.AND P1, PT, R12, RZ, PT ;  /* 0x000000ff0c00720b */ /* 0x000fe40003f2e000 */
[----:B------:R-:W-:Y:S02]  /*1f50*/  FSETP.GEU.AND P6, PT, R10, RZ, PT ;  /* 0x000000ff0a00720b */ /* 0x000fe40003fce000 */
[----:B------:R-:W-:Y:S02]  /*1f60*/  FSEL R22, R2, RZ, P5 ;  /* 0x000000ff02167208 */ /* 0x000fe40002800000 */
[----:B------:R-:W-:Y:S02]  /*1f70*/  FSEL R23, R0, RZ, P4 ;  /* 0x000000ff00177208 */ /* 0x000fe40002000000 */
[----:B------:R-:W-:Y:S02]  /*1f80*/  @P0 FSEL R20, R8, RZ, P3 ;  /* 0x000000ff08140208 */ /* 0x000fe40001800000 */
[----:B------:R-:W-:-:S02]  /*1f90*/  @P0 FSEL R21, R9, RZ, P2 ;  /* 0x000000ff09150208 */ /* 0x000fc40001000000 */
[----:B------:R-:W-:Y:S02]  /*1fa0*/  @P0 FSEL R22, R12, RZ, P1 ;  /* 0x000000ff0c160208 */ /* 0x000fe40000800000 */
[----:B------:R-:W-:Y:S01]  /*1fb0*/  @P0 FSEL R23, R10, RZ, P6 ;  /* 0x000000ff0a170208 */ /* 0x000fe20003000000 */
[----:B------:R-:W-:Y:S04]  /*1fc0*/  STG.E.128 desc[UR4][R4.64], R16 ;  /* 0x0000001004007986 */ /* 0x000fe8000c101d04 */
[----:B------:R-:W-:Y:S01]  /*1fd0*/  STG.E.128 desc[UR4][R4.64+0x800], R20 ;  /* 0x0008001404007986 */ /* 0x000fe2000c101d04 */
[----:B------:R-:W-:Y:S05]  /*1fe0*/  EXIT ;  /* 0x000000000000794d */ /* 0x000fea0003800000 */
.L_x_0:
[----:B------:R-:W-:-:S00]  /*1ff0*/  BRA `(.L_x_0) ;  /* 0xfffffffc00fc7947 */ /* 0x000fc0000383ffff */
[----:B------:R-:W-:-:S00]  /*2000*/  NOP ;  /* 0x0000000000007918 */ /* 0x000fc00000000000 */
[----:B------:R-:W-:-:S00]  /*2010*/  NOP ;  /* 0x0000000000007918 */ /* 0x000fc00000000000 */
[----:B------:R-:W-:-:S00]  /*2020*/  NOP ;  /* 0x0000000000007918 */ /* 0x000fc00000000000 */
[----:B------:R-:W-:-:S00]  /*2030*/  NOP ;  /* 0x0000000000007918 */ /* 0x000fc00000000000 */
[----:B------:R-:W-:-:S00]  /*2040*/  NOP ;  /* 0x0000000000007918 */ /* 0x000fc00000000000 */
[----:B------:R-:W-:-:S00]  /*2050*/  NOP ;  /* 0x0000000000007918 */ /* 0x000fc00000000000 */
[----:B------:R-:W-:-:S00]  /*2060*/  NOP ;  /* 0x0000000000007918 */ /* 0x000fc00000000000 */
[----:B------:R-:W-:-:S00]  /*2070*/  NOP ;  /* 0x0000000000007918 */ /* 0x000fc00000000000 */
.L_x_1:


//--------------------- .nv.global.init           --------------------------
	.section	.nv.global.init,"aw",@progbits
.nv.global.init:
	.type		_$_str,@object
	.size		_$_str,(_$_str_$_2 - _$_str)
_$_str:
        /*0000*/ 	.byte	0x5f, 0x5f, 0x43, 0x55, 0x44, 0x41, 0x5f, 0x46, 0x54, 0x5a, 0x00
	.type		_$_str_$_2,@object
	.size		_$_str_$_2,(.L_1 - _$_str_$_2)
_$_str_$_2:
        /*000b*/ 	.byte	0x5f, 0x5f, 0x43, 0x55, 0x44, 0x41, 0x5f, 0x50, 0x52, 0x45, 0x43, 0x5f, 0x53, 0x51, 0x52, 0x54
        /*001b*/ 	.byte	0x00
.L_1:


//--------------------- .nv.constant0.triton_poi_fused_cat_6 --------------------------
	.section	.nv.constant0.triton_poi_fused_cat_6,"a",@progbits
	.sectionflags	@""
	.align	4
.nv.constant0.triton_poi_fused_cat_6:
	.zero		620
